//
// Generated by NVIDIA NVVM Compiler
//
// Compiler Build ID: CL-36424714
// Cuda compilation tools, release 13.0, V13.0.88
// Based on NVVM 20.0.0
//

.version 9.0
.target sm_100
.address_size 64

	// .globl	_Z19SpectralAngleMethodP6uchar4iii
.const .align 4 .b8 constAVG[384];
.const .align 4 .b8 constNormaAVG[128];

.visible .entry _Z19SpectralAngleMethodP6uchar4iii(
	.param .u64 .ptr .align 1 _Z19SpectralAngleMethodP6uchar4iii_param_0,
	.param .u32 _Z19SpectralAngleMethodP6uchar4iii_param_1,
	.param .u32 _Z19SpectralAngleMethodP6uchar4iii_param_2,
	.param .u32 _Z19SpectralAngleMethodP6uchar4iii_param_3
)
{
	.local .align 16 .b8 	__local_depot0[128];
	.reg .b64 	%SP;
	.reg .b64 	%SPL;
	.reg .pred 	%p<60>;
	.reg .b16 	%rs<11>;
	.reg .b32 	%r<168>;
	.reg .b32 	%f<195>;
	.reg .b64 	%rd<56>;

	mov.u64 	%SPL, __local_depot0;
	ld.param.u64 	%rd11, [_Z19SpectralAngleMethodP6uchar4iii_param_0];
	ld.param.u32 	%r54, [_Z19SpectralAngleMethodP6uchar4iii_param_1];
	ld.param.u32 	%r55, [_Z19SpectralAngleMethodP6uchar4iii_param_2];
	ld.param.u32 	%r56, [_Z19SpectralAngleMethodP6uchar4iii_param_3];
	cvta.to.global.u64 	%rd1, %rd11;
	add.u64 	%rd2, %SPL, 0;
	mov.u32 	%r57, %ntid.x;
	mov.u32 	%r58, %ctaid.x;
	mov.u32 	%r59, %tid.x;
	mad.lo.s32 	%r148, %r57, %r58, %r59;
	mov.u32 	%r60, %ntid.y;
	mov.u32 	%r61, %ctaid.y;
	mov.u32 	%r62, %tid.y;
	mad.lo.s32 	%r2, %r60, %r61, %r62;
	mov.u32 	%r63, %nctaid.x;
	mul.lo.s32 	%r3, %r57, %r63;
	mov.u32 	%r64, %nctaid.y;
	mul.lo.s32 	%r4, %r60, %r64;
	setp.ge.s32 	%p1, %r148, %r54;
	@%p1 bra 	$L__BB0_36;
	setp.lt.s32 	%p2, %r56, 1;
	@%p2 bra 	$L__BB0_27;
	and.b32  	%r5, %r56, 3;
	and.b32  	%r6, %r56, 15;
	and.b32  	%r7, %r56, 7;
	and.b32  	%r8, %r56, 2147483644;
	and.b32  	%r9, %r56, 2147483632;
	neg.s32 	%r10, %r8;
	mov.u64 	%rd40, constAVG;
$L__BB0_3:
	setp.ge.s32 	%p11, %r2, %r55;
	mov.u32 	%r149, %r2;
	@%p11 bra 	$L__BB0_4;
	bra.uni 	$L__BB0_5;
$L__BB0_4:
	add.s32 	%r148, %r148, %r3;
	setp.lt.s32 	%p59, %r148, %r54;
	@%p59 bra 	$L__BB0_3;
	bra.uni 	$L__BB0_36;
$L__BB0_5:
	setp.lt.u32 	%p12, %r56, 4;
	mad.lo.s32 	%r81, %r149, %r54, %r148;
	mul.wide.s32 	%rd27, %r81, 4;
	add.s64 	%rd3, %rd1, %rd27;
	.pragma "used_bytes_mask 7";
	ld.global.u32 	%r82, [%rd3];
	bfe.u32 	%r83, %r82, 0, 8;
	cvt.u16.u32 	%rs5, %r83;
	and.b16  	%rs6, %rs5, 255;
	bfe.u32 	%r84, %r82, 8, 8;
	cvt.u16.u32 	%rs7, %r84;
	and.b16  	%rs8, %rs7, 255;
	bfe.u32 	%r85, %r82, 16, 8;
	cvt.u16.u32 	%rs9, %r85;
	and.b16  	%rs10, %rs9, 255;
	mov.b32 	%r164, 0;
	prmt.b32 	%r86, %r82, %r164, 0x7210U;
	dp4a.u32.u32 	%r87, %r86, %r86, %r164;
	cvt.rn.f32.u32 	%f15, %r87;
	sqrt.rn.f32 	%f1, %f15;
	cvt.rn.f32.u16 	%f2, %rs6;
	cvt.rn.f32.u16 	%f3, %rs8;
	cvt.rn.f32.u16 	%f4, %rs10;
	@%p12 bra 	$L__BB0_8;
	mov.u64 	%rd30, constAVG;
	add.s64 	%rd54, %rd30, 24;
	mov.u64 	%rd31, constNormaAVG;
	add.s64 	%rd53, %rd31, 8;
	mov.u64 	%rd55, %rd2;
	mov.u32 	%r150, %r10;
$L__BB0_7:
	.pragma "nounroll";
	ld.const.f32 	%f16, [%rd54+-24];
	mul.f32 	%f17, %f16, %f2;
	ld.const.f32 	%f18, [%rd54+-20];
	mul.f32 	%f19, %f18, %f3;
	ld.const.f32 	%f20, [%rd54+-16];
	mul.f32 	%f21, %f20, %f4;
	ld.const.f32 	%f22, [%rd53+-8];
	mul.f32 	%f23, %f1, %f22;
	div.rn.f32 	%f24, %f17, %f23;
	div.rn.f32 	%f25, %f19, %f23;
	div.rn.f32 	%f26, %f21, %f23;
	add.f32 	%f27, %f24, 0f00000000;
	add.f32 	%f28, %f25, %f27;
	add.f32 	%f29, %f26, %f28;
	add.f32 	%f30, %f29, 0f00000000;
	add.f32 	%f31, %f30, %f29;
	add.f32 	%f32, %f31, %f29;
	ld.const.f32 	%f33, [%rd54+-12];
	mul.f32 	%f34, %f33, %f2;
	ld.const.f32 	%f35, [%rd54+-8];
	mul.f32 	%f36, %f35, %f3;
	ld.const.f32 	%f37, [%rd54+-4];
	mul.f32 	%f38, %f37, %f4;
	ld.const.f32 	%f39, [%rd53+-4];
	mul.f32 	%f40, %f1, %f39;
	div.rn.f32 	%f41, %f34, %f40;
	div.rn.f32 	%f42, %f36, %f40;
	div.rn.f32 	%f43, %f38, %f40;
	add.f32 	%f44, %f41, 0f00000000;
	add.f32 	%f45, %f42, %f44;
	add.f32 	%f46, %f43, %f45;
	add.f32 	%f47, %f46, 0f00000000;
	add.f32 	%f48, %f47, %f46;
	add.f32 	%f49, %f48, %f46;
	ld.const.f32 	%f50, [%rd54];
	mul.f32 	%f51, %f50, %f2;
	ld.const.f32 	%f52, [%rd54+4];
	mul.f32 	%f53, %f52, %f3;
	ld.const.f32 	%f54, [%rd54+8];
	mul.f32 	%f55, %f54, %f4;
	ld.const.f32 	%f56, [%rd53];
	mul.f32 	%f57, %f1, %f56;
	div.rn.f32 	%f58, %f51, %f57;
	div.rn.f32 	%f59, %f53, %f57;
	div.rn.f32 	%f60, %f55, %f57;
	add.f32 	%f61, %f58, 0f00000000;
	add.f32 	%f62, %f59, %f61;
	add.f32 	%f63, %f60, %f62;
	add.f32 	%f64, %f63, 0f00000000;
	add.f32 	%f65, %f64, %f63;
	add.f32 	%f66, %f65, %f63;
	ld.const.f32 	%f67, [%rd54+12];
	mul.f32 	%f68, %f67, %f2;
	ld.const.f32 	%f69, [%rd54+16];
	mul.f32 	%f70, %f69, %f3;
	ld.const.f32 	%f71, [%rd54+20];
	mul.f32 	%f72, %f71, %f4;
	ld.const.f32 	%f73, [%rd53+4];
	mul.f32 	%f74, %f1, %f73;
	div.rn.f32 	%f75, %f68, %f74;
	div.rn.f32 	%f76, %f70, %f74;
	div.rn.f32 	%f77, %f72, %f74;
	add.f32 	%f78, %f75, 0f00000000;
	add.f32 	%f79, %f76, %f78;
	add.f32 	%f80, %f77, %f79;
	add.f32 	%f81, %f80, 0f00000000;
	add.f32 	%f82, %f81, %f80;
	add.f32 	%f83, %f82, %f80;
	st.local.v4.f32 	[%rd55], {%f32, %f49, %f66, %f83};
	add.s32 	%r150, %r150, 4;
	add.s64 	%rd55, %rd55, 16;
	add.s64 	%rd54, %rd54, 48;
	add.s64 	%rd53, %rd53, 16;
	setp.eq.s32 	%p13, %r150, 0;
	mov.u32 	%r164, %r8;
	@%p13 bra 	$L__BB0_8;
	bra.uni 	$L__BB0_7;
$L__BB0_8:
	setp.eq.s32 	%p14, %r5, 0;
	@%p14 bra 	$L__BB0_13;
	setp.eq.s32 	%p15, %r5, 1;
	@%p15 bra 	$L__BB0_11;
	mul.wide.u32 	%rd32, %r164, 12;
	mov.u64 	%rd33, constAVG;
	add.s64 	%rd34, %rd33, %rd32;
	ld.const.f32 	%f84, [%rd34];
	mul.f32 	%f85, %f84, %f2;
	ld.const.f32 	%f86, [%rd34+4];
	mul.f32 	%f87, %f86, %f3;
	ld.const.f32 	%f88, [%rd34+8];
	mul.f32 	%f89, %f88, %f4;
	mul.wide.u32 	%rd35, %r164, 4;
	mov.u64 	%rd36, constNormaAVG;
	add.s64 	%rd37, %rd36, %rd35;
	ld.const.f32 	%f90, [%rd37];
	mul.f32 	%f91, %f1, %f90;
	div.rn.f32 	%f92, %f85, %f91;
	div.rn.f32 	%f93, %f87, %f91;
	div.rn.f32 	%f94, %f89, %f91;
	add.f32 	%f95, %f92, 0f00000000;
	add.f32 	%f96, %f93, %f95;
	add.f32 	%f97, %f94, %f96;
	add.f32 	%f98, %f97, 0f00000000;
	add.f32 	%f99, %f98, %f97;
	add.f32 	%f100, %f99, %f97;
	add.s64 	%rd38, %rd2, %rd35;
	st.local.f32 	[%rd38], %f100;
	ld.const.f32 	%f101, [%rd34+12];
	mul.f32 	%f102, %f101, %f2;
	ld.const.f32 	%f103, [%rd34+16];
	mul.f32 	%f104, %f103, %f3;
	ld.const.f32 	%f105, [%rd34+20];
	mul.f32 	%f106, %f105, %f4;
	ld.const.f32 	%f107, [%rd37+4];
	mul.f32 	%f108, %f1, %f107;
	div.rn.f32 	%f109, %f102, %f108;
	div.rn.f32 	%f110, %f104, %f108;
	div.rn.f32 	%f111, %f106, %f108;
	add.f32 	%f112, %f109, 0f00000000;
	add.f32 	%f113, %f110, %f112;
	add.f32 	%f114, %f111, %f113;
	add.f32 	%f115, %f114, 0f00000000;
	add.f32 	%f116, %f115, %f114;
	add.f32 	%f117, %f116, %f114;
	st.local.f32 	[%rd38+4], %f117;
	add.s32 	%r164, %r164, 2;
$L__BB0_11:
	and.b32  	%r88, %r56, 1;
	setp.eq.b32 	%p16, %r88, 1;
	not.pred 	%p17, %p16;
	@%p17 bra 	$L__BB0_13;
	mul.wide.u32 	%rd39, %r164, 12;
	add.s64 	%rd41, %rd40, %rd39;
	ld.const.f32 	%f118, [%rd41];
	mul.f32 	%f119, %f118, %f2;
	ld.const.f32 	%f120, [%rd41+4];
	mul.f32 	%f121, %f120, %f3;
	ld.const.f32 	%f122, [%rd41+8];
	mul.f32 	%f123, %f122, %f4;
	mul.wide.u32 	%rd42, %r164, 4;
	mov.u64 	%rd43, constNormaAVG;
	add.s64 	%rd44, %rd43, %rd42;
	ld.const.f32 	%f124, [%rd44];
	mul.f32 	%f125, %f1, %f124;
	div.rn.f32 	%f126, %f119, %f125;
	div.rn.f32 	%f127, %f121, %f125;
	div.rn.f32 	%f128, %f123, %f125;
	add.f32 	%f129, %f126, 0f00000000;
	add.f32 	%f130, %f127, %f129;
	add.f32 	%f131, %f128, %f130;
	add.f32 	%f132, %f131, 0f00000000;
	add.f32 	%f133, %f132, %f131;
	add.f32 	%f134, %f133, %f131;
	add.s64 	%rd45, %rd2, %rd42;
	st.local.f32 	[%rd45], %f134;
$L__BB0_13:
	setp.lt.u32 	%p18, %r56, 16;
	ld.local.f32 	%f192, [%rd2];
	mov.b32 	%r157, 0;
	mov.u32 	%r162, %r157;
	@%p18 bra 	$L__BB0_16;
	mov.b32 	%r151, 0;
	mov.u32 	%r162, %r151;
$L__BB0_15:
	.pragma "nounroll";
	mul.wide.u32 	%rd46, %r151, 4;
	add.s64 	%rd47, %rd2, %rd46;
	ld.local.v4.f32 	{%f135, %f136, %f137, %f138}, [%rd47];
	setp.gt.f32 	%p19, %f135, %f192;
	selp.f32 	%f139, %f135, %f192, %p19;
	selp.b32 	%r92, %r151, %r162, %p19;
	add.s32 	%r93, %r151, 1;
	setp.gt.f32 	%p20, %f136, %f139;
	selp.f32 	%f140, %f136, %f139, %p20;
	selp.b32 	%r94, %r93, %r92, %p20;
	add.s32 	%r95, %r151, 2;
	setp.gt.f32 	%p21, %f137, %f140;
	selp.f32 	%f141, %f137, %f140, %p21;
	selp.b32 	%r96, %r95, %r94, %p21;
	add.s32 	%r97, %r151, 3;
	setp.gt.f32 	%p22, %f138, %f141;
	selp.f32 	%f142, %f138, %f141, %p22;
	selp.b32 	%r98, %r97, %r96, %p22;
	add.s32 	%r99, %r151, 4;
	ld.local.v4.f32 	{%f143, %f144, %f145, %f146}, [%rd47+16];
	setp.gt.f32 	%p23, %f143, %f142;
	selp.f32 	%f147, %f143, %f142, %p23;
	selp.b32 	%r100, %r99, %r98, %p23;
	add.s32 	%r101, %r151, 5;
	setp.gt.f32 	%p24, %f144, %f147;
	selp.f32 	%f148, %f144, %f147, %p24;
	selp.b32 	%r102, %r101, %r100, %p24;
	add.s32 	%r103, %r151, 6;
	setp.gt.f32 	%p25, %f145, %f148;
	selp.f32 	%f149, %f145, %f148, %p25;
	selp.b32 	%r104, %r103, %r102, %p25;
	add.s32 	%r105, %r151, 7;
	setp.gt.f32 	%p26, %f146, %f149;
	selp.f32 	%f150, %f146, %f149, %p26;
	selp.b32 	%r106, %r105, %r104, %p26;
	add.s32 	%r107, %r151, 8;
	ld.local.v4.f32 	{%f151, %f152, %f153, %f154}, [%rd47+32];
	setp.gt.f32 	%p27, %f151, %f150;
	selp.f32 	%f155, %f151, %f150, %p27;
	selp.b32 	%r108, %r107, %r106, %p27;
	add.s32 	%r109, %r151, 9;
	setp.gt.f32 	%p28, %f152, %f155;
	selp.f32 	%f156, %f152, %f155, %p28;
	selp.b32 	%r110, %r109, %r108, %p28;
	add.s32 	%r111, %r151, 10;
	setp.gt.f32 	%p29, %f153, %f156;
	selp.f32 	%f157, %f153, %f156, %p29;
	selp.b32 	%r112, %r111, %r110, %p29;
	add.s32 	%r113, %r151, 11;
	setp.gt.f32 	%p30, %f154, %f157;
	selp.f32 	%f158, %f154, %f157, %p30;
	selp.b32 	%r114, %r113, %r112, %p30;
	add.s32 	%r115, %r151, 12;
	ld.local.v4.f32 	{%f159, %f160, %f161, %f162}, [%rd47+48];
	setp.gt.f32 	%p31, %f159, %f158;
	selp.f32 	%f163, %f159, %f158, %p31;
	selp.b32 	%r116, %r115, %r114, %p31;
	add.s32 	%r117, %r151, 13;
	setp.gt.f32 	%p32, %f160, %f163;
	selp.f32 	%f164, %f160, %f163, %p32;
	selp.b32 	%r118, %r117, %r116, %p32;
	add.s32 	%r119, %r151, 14;
	setp.gt.f32 	%p33, %f161, %f164;
	selp.f32 	%f165, %f161, %f164, %p33;
	selp.b32 	%r120, %r119, %r118, %p33;
	add.s32 	%r121, %r151, 15;
	setp.gt.f32 	%p34, %f162, %f165;
	selp.f32 	%f192, %f162, %f165, %p34;
	selp.b32 	%r162, %r121, %r120, %p34;
	add.s32 	%r151, %r151, 16;
	setp.ne.s32 	%p35, %r151, %r9;
	mov.u32 	%r157, %r9;
	@%p35 bra 	$L__BB0_15;
$L__BB0_16:
	setp.eq.s32 	%p36, %r6, 0;
	@%p36 bra 	$L__BB0_26;
	add.s32 	%r123, %r6, -1;
	setp.lt.u32 	%p37, %r123, 7;
	@%p37 bra 	$L__BB0_19;
	mul.wide.u32 	%rd48, %r157, 4;
	add.s64 	%rd49, %rd2, %rd48;
	ld.local.f32 	%f166, [%rd49];
	setp.gt.f32 	%p38, %f166, %f192;
	selp.f32 	%f167, %f166, %f192, %p38;
	selp.b32 	%r124, %r157, %r162, %p38;
	add.s32 	%r125, %r157, 1;
	ld.local.f32 	%f168, [%rd49+4];
	setp.gt.f32 	%p39, %f168, %f167;
	selp.f32 	%f169, %f168, %f167, %p39;
	selp.b32 	%r126, %r125, %r124, %p39;
	add.s32 	%r127, %r157, 2;
	ld.local.f32 	%f170, [%rd49+8];
	setp.gt.f32 	%p40, %f170, %f169;
	selp.f32 	%f171, %f170, %f169, %p40;
	selp.b32 	%r128, %r127, %r126, %p40;
	add.s32 	%r129, %r157, 3;
	ld.local.f32 	%f172, [%rd49+12];
	setp.gt.f32 	%p41, %f172, %f171;
	selp.f32 	%f173, %f172, %f171, %p41;
	selp.b32 	%r130, %r129, %r128, %p41;
	add.s32 	%r131, %r157, 4;
	ld.local.f32 	%f174, [%rd49+16];
	setp.gt.f32 	%p42, %f174, %f173;
	selp.f32 	%f175, %f174, %f173, %p42;
	selp.b32 	%r132, %r131, %r130, %p42;
	add.s32 	%r133, %r157, 5;
	ld.local.f32 	%f176, [%rd49+20];
	setp.gt.f32 	%p43, %f176, %f175;
	selp.f32 	%f177, %f176, %f175, %p43;
	selp.b32 	%r134, %r133, %r132, %p43;
	add.s32 	%r135, %r157, 6;
	ld.local.f32 	%f178, [%rd49+24];
	setp.gt.f32 	%p44, %f178, %f177;
	selp.f32 	%f179, %f178, %f177, %p44;
	selp.b32 	%r136, %r135, %r134, %p44;
	add.s32 	%r137, %r157, 7;
	ld.local.f32 	%f180, [%rd49+28];
	setp.gt.f32 	%p45, %f180, %f179;
	selp.f32 	%f192, %f180, %f179, %p45;
	selp.b32 	%r162, %r137, %r136, %p45;
	add.s32 	%r157, %r157, 8;
$L__BB0_19:
	setp.eq.s32 	%p46, %r7, 0;
	@%p46 bra 	$L__BB0_26;
	add.s32 	%r139, %r7, -1;
	setp.lt.u32 	%p47, %r139, 3;
	@%p47 bra 	$L__BB0_22;
	mul.wide.u32 	%rd50, %r157, 4;
	add.s64 	%rd51, %rd2, %rd50;
	ld.local.f32 	%f181, [%rd51];
	setp.gt.f32 	%p48, %f181, %f192;
	selp.f32 	%f182, %f181, %f192, %p48;
	selp.b32 	%r140, %r157, %r162, %p48;
	add.s32 	%r141, %r157, 1;
	ld.local.f32 	%f183, [%rd51+4];
	setp.gt.f32 	%p49, %f183, %f182;
	selp.f32 	%f184, %f183, %f182, %p49;
	selp.b32 	%r142, %r141, %r140, %p49;
	add.s32 	%r143, %r157, 2;
	ld.local.f32 	%f185, [%rd51+8];
	setp.gt.f32 	%p50, %f185, %f184;
	selp.f32 	%f186, %f185, %f184, %p50;
	selp.b32 	%r144, %r143, %r142, %p50;
	add.s32 	%r145, %r157, 3;
	ld.local.f32 	%f187, [%rd51+12];
	setp.gt.f32 	%p51, %f187, %f186;
	selp.f32 	%f192, %f187, %f186, %p51;
	selp.b32 	%r162, %r145, %r144, %p51;
	add.s32 	%r157, %r157, 4;
$L__BB0_22:
	setp.eq.s32 	%p52, %r5, 0;
	@%p52 bra 	$L__BB0_26;
	setp.eq.s32 	%p53, %r5, 1;
	mul.wide.u32 	%rd52, %r157, 4;
	add.s64 	%rd10, %rd2, %rd52;
	ld.local.f32 	%f188, [%rd10];
	setp.gt.f32 	%p54, %f188, %f192;
	selp.f32 	%f12, %f188, %f192, %p54;
	selp.b32 	%r162, %r157, %r162, %p54;
	@%p53 bra 	$L__BB0_26;
	setp.eq.s32 	%p55, %r5, 2;
	add.s32 	%r146, %r157, 1;
	ld.local.f32 	%f189, [%rd10+4];
	setp.gt.f32 	%p56, %f189, %f12;
	selp.f32 	%f13, %f189, %f12, %p56;
	selp.b32 	%r162, %r146, %r162, %p56;
	@%p55 bra 	$L__BB0_26;
	add.s32 	%r147, %r157, 2;
	ld.local.f32 	%f190, [%rd10+8];
	setp.gt.f32 	%p57, %f190, %f13;
	selp.b32 	%r162, %r147, %r162, %p57;
$L__BB0_26:
	st.global.u8 	[%rd3+3], %r162;
	add.s32 	%r149, %r149, %r4;
	setp.lt.s32 	%p58, %r149, %r55;
	@%p58 bra 	$L__BB0_5;
	bra.uni 	$L__BB0_4;
$L__BB0_27:
	add.s32 	%r41, %r2, %r4;
	max.s32 	%r65, %r55, %r41;
	setp.lt.s32 	%p3, %r41, %r55;
	selp.u32 	%r66, 1, 0, %p3;
	add.s32 	%r67, %r41, %r66;
	sub.s32 	%r68, %r65, %r67;
	div.u32 	%r69, %r68, %r4;
	add.s32 	%r42, %r69, %r66;
	and.b32  	%r43, %r42, 3;
	mul.lo.s32 	%r44, %r2, %r54;
	mul.lo.s32 	%r45, %r41, %r54;
	add.s32 	%r46, %r41, %r4;
	mul.lo.s32 	%r47, %r46, %r54;
	add.s32 	%r48, %r46, %r4;
$L__BB0_28:
	setp.ge.s32 	%p4, %r2, %r55;
	@%p4 bra 	$L__BB0_35;
	setp.eq.s32 	%p5, %r43, 3;
	mov.u32 	%r166, %r2;
	@%p5 bra 	$L__BB0_33;
	setp.eq.s32 	%p6, %r43, 0;
	add.s32 	%r70, %r44, %r148;
	mul.wide.s32 	%rd13, %r70, 4;
	add.s64 	%rd14, %rd1, %rd13;
	mov.b16 	%rs1, 0;
	st.global.u8 	[%rd14+3], %rs1;
	mov.u32 	%r166, %r41;
	@%p6 bra 	$L__BB0_33;
	setp.eq.s32 	%p7, %r43, 1;
	add.s32 	%r71, %r45, %r148;
	mul.wide.s32 	%rd15, %r71, 4;
	add.s64 	%rd16, %rd1, %rd15;
	mov.b16 	%rs2, 0;
	st.global.u8 	[%rd16+3], %rs2;
	mov.u32 	%r166, %r46;
	@%p7 bra 	$L__BB0_33;
	add.s32 	%r72, %r47, %r148;
	mul.wide.s32 	%rd17, %r72, 4;
	add.s64 	%rd18, %rd1, %rd17;
	mov.b16 	%rs3, 0;
	st.global.u8 	[%rd18+3], %rs3;
	mov.u32 	%r166, %r48;
$L__BB0_33:
	setp.lt.u32 	%p8, %r42, 3;
	@%p8 bra 	$L__BB0_35;
$L__BB0_34:
	mad.lo.s32 	%r73, %r166, %r54, %r148;
	mul.wide.s32 	%rd19, %r73, 4;
	add.s64 	%rd20, %rd1, %rd19;
	mov.b16 	%rs4, 0;
	st.global.u8 	[%rd20+3], %rs4;
	add.s32 	%r74, %r166, %r4;
	mad.lo.s32 	%r75, %r74, %r54, %r148;
	mul.wide.s32 	%rd21, %r75, 4;
	add.s64 	%rd22, %rd1, %rd21;
	st.global.u8 	[%rd22+3], %rs4;
	add.s32 	%r76, %r74, %r4;
	mad.lo.s32 	%r77, %r76, %r54, %r148;
	mul.wide.s32 	%rd23, %r77, 4;
	add.s64 	%rd24, %rd1, %rd23;
	st.global.u8 	[%rd24+3], %rs4;
	add.s32 	%r78, %r76, %r4;
	mad.lo.s32 	%r79, %r78, %r54, %r148;
	mul.wide.s32 	%rd25, %r79, 4;
	add.s64 	%rd26, %rd1, %rd25;
	st.global.u8 	[%rd26+3], %rs4;
	add.s32 	%r166, %r78, %r4;
	setp.lt.s32 	%p9, %r166, %r55;
	@%p9 bra 	$L__BB0_34;
$L__BB0_35:
	add.s32 	%r148, %r148, %r3;
	setp.lt.s32 	%p10, %r148, %r54;
	@%p10 bra 	$L__BB0_28;
$L__BB0_36:
	ret;

}


// ===== COMPILED SASS (sm_100) =====

	.target	sm_100

	.elftype	@"ET_EXEC"


//--------------------- .note.nv.tkinfo           --------------------------
	.section	.note.nv.tkinfo,"",@"SHT_NOTE"
	.sectionflags	@"SHF_NOTE_NV_TKINFO"
	.tkinfo
        /*0018*/ 	.word	0x00000002
        /*0030*/ 	.string	""
        /*0030*/ 	.string	"ptxas"
        /*0030*/ 	.string	"Cuda compilation tools, release 13.0, V13.0.88"
        /*0030*/ 	.string	"Build cuda_13.0.r13.0/compiler.36424714_0"
        /*0030*/ 	.string	"-arch sm_100 -m 64 "



//--------------------- .note.nv.cuinfo           --------------------------
	.section	.note.nv.cuinfo,"",@"SHT_NOTE"
	.sectionflags	@"SHF_NOTE_NV_CUINFO"
        /*0018*/ 	.short	0x0002
        /*001a*/ 	.short	0x0064
        /*001c*/ 	.short	0x0082
	.zero		2


//--------------------- .nv.info                  --------------------------
	.section	.nv.info,"",@"SHT_CUDA_INFO"
	.align	4


	//----- nvinfo : EIATTR_REGCOUNT
	.align		4
        /*0000*/ 	.byte	0x04, 0x2f
        /*0002*/ 	.short	(.L_3 - .L_2)
	.align		4
.L_2:
        /*0004*/ 	.word	index@(_Z19SpectralAngleMethodP6uchar4iii)
        /*0008*/ 	.word	0x00000020


	//----- nvinfo : EIATTR_FRAME_SIZE
	.align		4
.L_3:
        /*000c*/ 	.byte	0x04, 0x11
        /*000e*/ 	.short	(.L_5 - .L_4)
	.align		4
.L_4:
        /*0010*/ 	.word	index@($__internal_1_$__cuda_sm3x_div_rn_noftz_f32_slowpath)
        /*0014*/ 	.word	0x00000080


	//----- nvinfo : EIATTR_FRAME_SIZE
	.align		4
.L_5:
        /*0018*/ 	.byte	0x04, 0x11
        /*001a*/ 	.short	(.L_7 - .L_6)
	.align		4
.L_6:
        /*001c*/ 	.word	index@($__internal_0_$__cuda_sm20_sqrt_rn_f32_slowpath)
        /*0020*/ 	.word	0x00000080


	//----- nvinfo : EIATTR_FRAME_SIZE
	.align		4
.L_7:
        /*0024*/ 	.byte	0x04, 0x11
        /*0026*/ 	.short	(.L_9 - .L_8)
	.align		4
.L_8:
        /*0028*/ 	.word	index@(_Z19SpectralAngleMethodP6uchar4iii)
        /*002c*/ 	.word	0x00000080


	//----- nvinfo : EIATTR_MIN_STACK_SIZE
	.align		4
.L_9:
        /*0030*/ 	.byte	0x04, 0x12
        /*0032*/ 	.short	(.L_11 - .L_10)
	.align		4
.L_10:
        /*0034*/ 	.word	index@(_Z19SpectralAngleMethodP6uchar4iii)
        /*0038*/ 	.word	0x00000080
.L_11:


//--------------------- .nv.compat                --------------------------
	.section	.nv.compat,"",@"SHT_CUDA_COMPAT_INFO"
	.align	4
        /*0000*/ 	.byte	0x02, 0x09, 0x00, 0x00, 0x02, 0x02, 0x01, 0x00, 0x02, 0x05, 0x05, 0x00, 0x03, 0x07, 0x01, 0x01
        /*0010*/ 	.byte	0x02, 0x03, 0x00, 0x00, 0x02, 0x06, 0x01, 0x00, 0x04, 0x0b, 0x08, 0x00, 0x01, 0x00, 0x00, 0x00
        /*0020*/ 	.byte	0x00, 0x00, 0x00, 0x00


//--------------------- .nv.info._Z19SpectralAngleMethodP6uchar4iii --------------------------
	.section	.nv.info._Z19SpectralAngleMethodP6uchar4iii,"",@"SHT_CUDA_INFO"
	.sectionflags	@""
	.align	4


	//----- nvinfo : EIATTR_CUDA_API_VERSION
	.align		4
        /*0000*/ 	.byte	0x04, 0x37
        /*0002*/ 	.short	(.L_13 - .L_12)
.L_12:
        /*0004*/ 	.word	0x00000082


	//----- nvinfo : EIATTR_KPARAM_INFO
	.align		4
.L_13:
        /*0008*/ 	.byte	0x04, 0x17
        /*000a*/ 	.short	(.L_15 - .L_14)
.L_14:
        /*000c*/ 	.word	0x00000000
        /*0010*/ 	.short	0x0003
        /*0012*/ 	.short	0x0010
        /*0014*/ 	.byte	0x00, 0xf0, 0x11, 0x00


	//----- nvinfo : EIATTR_KPARAM_INFO
	.align		4
.L_15:
        /*0018*/ 	.byte	0x04, 0x17
        /*001a*/ 	.short	(.L_17 - .L_16)
.L_16:
        /*001c*/ 	.word	0x00000000
        /*0020*/ 	.short	0x0002
        /*0022*/ 	.short	0x000c
        /*0024*/ 	.byte	0x00, 0xf0, 0x11, 0x00


	//----- nvinfo : EIATTR_KPARAM_INFO
	.align		4
.L_17:
        /*0028*/ 	.byte	0x04, 0x17
        /*002a*/ 	.short	(.L_19 - .L_18)
.L_18:
        /*002c*/ 	.word	0x00000000
        /*0030*/ 	.short	0x0001
        /*0032*/ 	.short	0x0008
        /*0034*/ 	.byte	0x00, 0xf0, 0x11, 0x00


	//----- nvinfo : EIATTR_KPARAM_INFO
	.align		4
.L_19:
        /*0038*/ 	.byte	0x04, 0x17
        /*003a*/ 	.short	(.L_21 - .L_20)
.L_20:
        /*003c*/ 	.word	0x00000000
        /*0040*/ 	.short	0x0000
        /*0042*/ 	.short	0x0000
        /*0044*/ 	.byte	0x00, 0xf5, 0x21, 0x00


	//----- nvinfo : EIATTR_SPARSE_MMA_MASK
	.align		4
.L_21:
        /*0048*/ 	.byte	0x03, 0x50
        /*004a*/ 	.short	0x0000


	//----- nvinfo : EIATTR_MAXREG_COUNT
	.align		4
        /*004c*/ 	.byte	0x03, 0x1b
        /*004e*/ 	.short	0x00ff


	//----- nvinfo : EIATTR_MERCURY_ISA_VERSION
	.align		4
        /*0050*/ 	.byte	0x03, 0x5f
        /*0052*/ 	.short	0x0101


	//----- nvinfo : EIATTR_UNUSED_LOAD_BYTE_OFFSET
	.align		4
        /*0054*/ 	.byte	0x04, 0x44
        /*0056*/ 	.short	(.L_23 - .L_22)


	//   ....[0]....
.L_22:
        /*0058*/ 	.word	0x00000260
        /*005c*/ 	.word	0x00000007


	//----- nvinfo : EIATTR_VRC_CTA_INIT_COUNT
	.align		4
.L_23:
        /*0060*/ 	.byte	0x02, 0x4a
	.zero		1
	.zero		1


	//----- nvinfo : EIATTR_EXIT_INSTR_OFFSETS
	.align		4
        /*0064*/ 	.byte	0x04, 0x1c
        /*0066*/ 	.short	(.L_25 - .L_24)


	//   ....[0]....
.L_24:
        /*0068*/ 	.word	0x00000110


	//   ....[1]....
        /*006c*/ 	.word	0x00002740


	//   ....[2]....
        /*0070*/ 	.word	0x00002c60


	//----- nvinfo : EIATTR_CRS_STACK_SIZE
	.align		4
.L_25:
        /*0074*/ 	.byte	0x04, 0x1e
        /*0076*/ 	.short	(.L_27 - .L_26)
.L_26:
        /*0078*/ 	.word	0x00000000


	//----- nvinfo : EIATTR_CBANK_PARAM_SIZE
	.align		4
.L_27:
        /*007c*/ 	.byte	0x03, 0x19
        /*007e*/ 	.short	0x0014


	//----- nvinfo : EIATTR_PARAM_CBANK
	.align		4
        /*0080*/ 	.byte	0x04, 0x0a
        /*0082*/ 	.short	(.L_29 - .L_28)
	.align		4
.L_28:
        /*0084*/ 	.word	index@(.nv.constant0._Z19SpectralAngleMethodP6uchar4iii)
        /*0088*/ 	.short	0x0380
        /*008a*/ 	.short	0x0014


	//----- nvinfo : EIATTR_SW_WAR
	.align		4
.L_29:
        /*008c*/ 	.byte	0x04, 0x36
        /*008e*/ 	.short	(.L_31 - .L_30)
.L_30:
        /*0090*/ 	.word	0x00000008
.L_31:


//--------------------- .nv.callgraph             --------------------------
	.section	.nv.callgraph,"",@"SHT_CUDA_CALLGRAPH"
	.align	4
	.sectionentsize	8
	.align		4
        /*0000*/ 	.word	0x00000000
	.align		4
        /*0004*/ 	.word	0xffffffff
	.align		4
        /*0008*/ 	.word	0x00000000
	.align		4
        /*000c*/ 	.word	0xfffffffe
	.align		4
        /*0010*/ 	.word	0x00000000
	.align		4
        /*0014*/ 	.word	0xfffffffd
	.align		4
        /*0018*/ 	.word	0x00000000
	.align		4
        /*001c*/ 	.word	0xfffffffc


//--------------------- .nv.constant3             --------------------------
	.section	.nv.constant3,"a",@progbits
	.align	4
.nv.constant3:
	.type		constAVG,@object
	.size		constAVG,(constNormaAVG - constAVG)
constAVG:
	.zero		384
	.type		constNormaAVG,@object
	.size		constNormaAVG,(.L_1 - constNormaAVG)
constNormaAVG:
	.zero		128
.L_1:


//--------------------- .text._Z19SpectralAngleMethodP6uchar4iii --------------------------
	.section	.text._Z19SpectralAngleMethodP6uchar4iii,"ax",@progbits
	.align	128
        .global         _Z19SpectralAngleMethodP6uchar4iii
        .type           _Z19SpectralAngleMethodP6uchar4iii,@function
        .size           _Z19SpectralAngleMethodP6uchar4iii,(.L_x_79 - _Z19SpectralAngleMethodP6uchar4iii)
        .other          _Z19SpectralAngleMethodP6uchar4iii,@"STO_CUDA_ENTRY STV_DEFAULT"
_Z19SpectralAngleMethodP6uchar4iii:
.text._Z19SpectralAngleMethodP6uchar4iii:
[----:B------:R-:W0:Y:S01]  /*0000*/  LDC R1, c[0x0][0x37c] ;  /* 0x0000df00ff017b82 */ /* 0x000e220000000800 */
[----:B------:R-:W1:Y:S01]  /*0010*/  S2R R24, SR_CTAID.X ;  /* 0x0000000000187919 */ /* 0x000e620000002500 */
[----:B------:R-:W1:Y:S01]  /*0020*/  LDCU UR4, c[0x0][0x360] ;  /* 0x00006c00ff0477ac */ /* 0x000e620008000800 */
[----:B0-----:R-:W-:Y:S01]  /*0030*/  IADD3 R1, PT, PT, R1, -0x80, RZ ;  /* 0xffffff8001017810 */ /* 0x001fe20007ffe0ff */
[----:B------:R-:W1:Y:S01]  /*0040*/  S2R R3, SR_TID.X ;  /* 0x0000000000037919 */ /* 0x000e620000002100 */
[----:B------:R-:W0:Y:S02]  /*0050*/  LDCU UR8, c[0x0][0x388] ;  /* 0x00007100ff0877ac */ /* 0x000e240008000800 */
[----:B------:R-:W-:Y:S01]  /*0060*/  R2UR UR15, R1 ;  /* 0x00000000010f72ca */ /* 0x000fe200000e0000 */
[----:B------:R-:W2:Y:S01]  /*0070*/  S2R R5, SR_CTAID.Y ;  /* 0x0000000000057919 */ /* 0x000ea20000002600 */
[----:B------:R-:W2:Y:S01]  /*0080*/  LDCU UR5, c[0x0][0x364] ;  /* 0x00006c80ff0577ac */ /* 0x000ea20008000800 */
[----:B------:R-:W2:Y:S01]  /*0090*/  S2R R0, SR_TID.Y ;  /* 0x0000000000007919 */ /* 0x000ea20000002200 */
[----:B------:R-:W3:Y:S01]  /*00a0*/  LDCU UR6, c[0x0][0x370] ;  /* 0x00006e00ff0677ac */ /* 0x000ee20008000800 */
[----:B------:R-:W4:Y:S01]  /*00b0*/  LDCU UR7, c[0x0][0x374] ;  /* 0x00006e80ff0777ac */ /* 0x000f220008000800 */
[----:B-1----:R-:W-:Y:S01]  /*00c0*/  IMAD R24, R24, UR4, R3 ;  /* 0x0000000418187c24 */ /* 0x002fe2000f8e0203 */
[----:B---3--:R-:W-:-:S04]  /*00d0*/  UIMAD UR4, UR4, UR6, URZ ;  /* 0x00000006040472a4 */ /* 0x008fc8000f8e02ff */
[----:B0-----:R-:W-:Y:S01]  /*00e0*/  ISETP.GE.AND P0, PT, R24, UR8, PT ;  /* 0x0000000818007c0c */ /* 0x001fe2000bf06270 */
[----:B--2---:R-:W-:Y:S01]  /*00f0*/  IMAD R5, R5, UR5, R0 ;  /* 0x0000000505057c24 */ /* 0x004fe2000f8e0200 */
[----:B----4-:R-:W-:-:S11]  /*0100*/  UIMAD UR5, UR5, UR7, URZ ;  /* 0x00000007050572a4 */ /* 0x010fd6000f8e02ff */
[----:B------:R-:W-:Y:S05]  /*0110*/  @P0 EXIT ;  /* 0x000000000000094d */ /* 0x000fea0003800000 */
[----:B------:R-:W0:Y:S01]  /*0120*/  LDCU UR6, c[0x0][0x390] ;  /* 0x00007200ff0677ac */ /* 0x000e220008000800 */
[----:B------:R-:W1:Y:S01]  /*0130*/  LDCU.64 UR12, c[0x0][0x358] ;  /* 0x00006b00ff0c77ac */ /* 0x000e620008000a00 */
[----:B0-----:R-:W-:-:S09]  /*0140*/  UISETP.GE.AND UP0, UPT, UR6, 0x1, UPT ;  /* 0x000000010600788c */ /* 0x001fd2000bf06270 */
[----:B-1----:R-:W-:Y:S05]  /*0150*/  BRA.U !UP0, `(.L_x_0) ;  /* 0x00000025087c7547 */ /* 0x002fea000b800000 */
[----:B------:R-:W-:Y:S02]  /*0160*/  ULOP3.LUT UR11, UR6, 0x7ffffffc, URZ, 0xc0, !UPT ;  /* 0x7ffffffc060b7892 */ /* 0x000fe4000f8ec0ff */
[----:B------:R-:W-:Y:S02]  /*0170*/  ULOP3.LUT UR8, UR6, 0x3, URZ, 0xc0, !UPT ;  /* 0x0000000306087892 */ /* 0x000fe4000f8ec0ff */
[----:B------:R-:W-:Y:S02]  /*0180*/  ULOP3.LUT UR9, UR6, 0xf, URZ, 0xc0, !UPT ;  /* 0x0000000f06097892 */ /* 0x000fe4000f8ec0ff */
[----:B------:R-:W-:Y:S02]  /*0190*/  ULOP3.LUT UR10, UR6, 0x7, URZ, 0xc0, !UPT ;  /* 0x00000007060a7892 */ /* 0x000fe4000f8ec0ff */
[----:B------:R-:W-:Y:S02]  /*01a0*/  ULOP3.LUT UR6, UR6, 0x7ffffff0, URZ, 0xc0, !UPT ;  /* 0x7ffffff006067892 */ /* 0x000fe4000f8ec0ff */
[----:B------:R-:W-:-:S12]  /*01b0*/  UIADD3 UR14, UPT, UPT, -UR11, URZ, URZ ;  /* 0x000000ff0b0e7290 */ /* 0x000fd8000fffe1ff */
.L_x_58:
[----:B0-----:R-:W0:Y:S01]  /*01c0*/  LDCU UR7, c[0x0][0x38c] ;  /* 0x00007180ff0777ac */ /* 0x001e220008000800 */
[----:B------:R-:W-:Y:S01]  /*01d0*/  BSSY.RECONVERGENT B0, `(.L_x_1) ;  /* 0x0000252000007945 */ /* 0x000fe20003800200 */
[----:B0-----:R-:W-:-:S13]  /*01e0*/  ISETP.GE.AND P0, PT, R5, UR7, PT ;  /* 0x0000000705007c0c */ /* 0x001fda000bf06270 */
[----:B-----5:R-:W-:Y:S05]  /*01f0*/  @P0 BRA `(.L_x_2) ;  /* 0x00000024003c0947 */ /* 0x020fea0003800000 */
[----:B------:R-:W-:-:S07]  /*0200*/  IMAD.MOV.U32 R25, RZ, RZ, R5 ;  /* 0x000000ffff197224 */ /* 0x000fce00078e0005 */
.L_x_57:
[----:B0-----:R-:W0:Y:S01]  /*0210*/  LDC.64 R6, c[0x0][0x380] ;  /* 0x0000e000ff067b82 */ /* 0x001e220000000a00 */
[----:B------:R-:W1:Y:S07]  /*0220*/  LDCU.64 UR16, c[0x0][0x388] ;  /* 0x00007100ff1077ac */ /* 0x000e6e0008000a00 */
[----:B------:R-:W2:Y:S01]  /*0230*/  LDC R2, c[0x0][0x390] ;  /* 0x0000e400ff027b82 */ /* 0x000ea20000000800 */
[----:B-1----:R-:W-:-:S04]  /*0240*/  IMAD R3, R25, UR16, R24 ;  /* 0x0000001019037c24 */ /* 0x002fc8000f8e0218 */
[----:B0-----:R-:W-:-:S05]  /*0250*/  IMAD.WIDE R6, R3, 0x4, R6 ;  /* 0x0000000403067825 */ /* 0x001fca00078e0206 */
[----:B------:R-:W3:Y:S01]  /*0260*/  LDG.E R3, desc[UR12][R6.64] ;  /* 0x0000000c06037981 */ /* 0x000ee2000c1e1900 */
[----:B------:R-:W-:Y:S01]  /*0270*/  IADD3 R25, PT, PT, R25, UR5, RZ ;  /* 0x0000000519197c10 */ /* 0x000fe2000fffe0ff */
[----:B------:R-:W-:Y:S01]  /*0280*/  BSSY.RECONVERGENT B1, `(.L_x_3) ;  /* 0x0000016000017945 */ /* 0x000fe20003800200 */
[----:B--2---:R-:W-:Y:S01]  /*0290*/  ISETP.GE.U32.AND P1, PT, R2, 0x4, PT ;  /* 0x000000040200780c */ /* 0x004fe20003f26070 */
[----:B------:R-:W-:Y:S01]  /*02a0*/  HFMA2 R15, -RZ, RZ, 0, 0 ;  /* 0x00000000ff0f7431 */ /* 0x000fe200000001ff */
[----:B------:R-:W-:Y:S02]  /*02b0*/  ISETP.GE.AND P2, PT, R25, UR17, PT ;  /* 0x0000001119007c0c */ /* 0x000fe4000bf46270 */
[C---:B---3--:R-:W-:Y:S02]  /*02c0*/  PRMT R0, R3.reuse, 0x7210, RZ ;  /* 0x0000721003007816 */ /* 0x048fe400000000ff */
[C---:B------:R-:W-:Y:S02]  /*02d0*/  PRMT R13, R3.reuse, 0x7770, RZ ;  /* 0x00007770030d7816 */ /* 0x040fe400000000ff */
[C---:B------:R-:W-:Y:S01]  /*02e0*/  PRMT R2, R3.reuse, 0x7771, RZ ;  /* 0x0000777103027816 */ /* 0x040fe200000000ff */
[----:B------:R-:W-:Y:S01]  /*02f0*/  IDP.4A.U8.U8 R0, R0, R0, RZ ;  /* 0x0000000000007226 */ /* 0x000fe200000000ff */
[----:B------:R-:W-:-:S04]  /*0300*/  PRMT R3, R3, 0x7772, RZ ;  /* 0x0000777203037816 */ /* 0x000fc800000000ff */
[----:B------:R-:W-:-:S04]  /*0310*/  I2FP.F32.U32 R4, R0 ;  /* 0x0000000000047245 */ /* 0x000fc80000201000 */
[----:B------:R0:W1:Y:S01]  /*0320*/  MUFU.RSQ R9, R4 ;  /* 0x0000000400097308 */ /* 0x0000620000001400 */
[----:B------:R-:W-:-:S05]  /*0330*/  VIADD R0, R4, 0xf3000000 ;  /* 0xf300000004007836 */ /* 0x000fca0000000000 */
[----:B------:R-:W-:-:S13]  /*0340*/  ISETP.GT.U32.AND P0, PT, R0, 0x727fffff, PT ;  /* 0x727fffff0000780c */ /* 0x000fda0003f04070 */
[----:B01---5:R-:W-:Y:S05]  /*0350*/  @!P0 BRA `(.L_x_4) ;  /* 0x0000000000108947 */ /* 0x023fea0003800000 */
[----:B------:R-:W-:-:S07]  /*0360*/  MOV R12, 0x380 ;  /* 0x00000380000c7802 */ /* 0x000fce0000000f00 */
[----:B------:R-:W-:Y:S05]  /*0370*/  CALL.REL.NOINC `($__internal_0_$__cuda_sm20_sqrt_rn_f32_slowpath) ;  /* 0x00000028003c7944 */ /* 0x000fea0003c00000 */
[----:B------:R-:W-:Y:S01]  /*0380*/  IMAD.MOV.U32 R12, RZ, RZ, R4 ;  /* 0x000000ffff0c7224 */ /* 0x000fe200078e0004 */
[----:B------:R-:W-:Y:S06]  /*0390*/  BRA `(.L_x_5) ;  /* 0x0000000000107947 */ /* 0x000fec0003800000 */
.L_x_4:
[----:B------:R-:W-:Y:S01]  /*03a0*/  FMUL.FTZ R12, R4, R9 ;  /* 0x00000009040c7220 */ /* 0x000fe20000410000 */
[----:B------:R-:W-:-:S03]  /*03b0*/  FMUL.FTZ R0, R9, 0.5 ;  /* 0x3f00000009007820 */ /* 0x000fc60000410000 */
[----:B------:R-:W-:-:S04]  /*03c0*/  FFMA R9, -R12, R12, R4 ;  /* 0x0000000c0c097223 */ /* 0x000fc80000000104 */
[----:B------:R-:W-:-:S07]  /*03d0*/  FFMA R12, R9, R0, R12 ;  /* 0x00000000090c7223 */ /* 0x000fce000000000c */
.L_x_5:
[----:B------:R-:W-:Y:S05]  /*03e0*/  BSYNC.RECONVERGENT B1 ;  /* 0x0000000000017941 */ /* 0x000fea0003800200 */
.L_x_3:
[----:B------:R-:W-:Y:S02]  /*03f0*/  LOP3.LUT R13, R13, 0xffff, RZ, 0xc0, !PT ;  /* 0x0000ffff0d0d7812 */ /* 0x000fe400078ec0ff */
[----:B------:R-:W-:Y:S02]  /*0400*/  LOP3.LUT R2, R2, 0xffff, RZ, 0xc0, !PT ;  /* 0x0000ffff02027812 */ /* 0x000fe400078ec0ff */
[----:B------:R-:W-:Y:S02]  /*0410*/  LOP3.LUT R3, R3, 0xffff, RZ, 0xc0, !PT ;  /* 0x0000ffff03037812 */ /* 0x000fe400078ec0ff */
[----:B------:R-:W-:Y:S02]  /*0420*/  I2FP.F32.U32 R13, R13 ;  /* 0x0000000d000d7245 */ /* 0x000fe40000201000 */
[----:B------:R-:W-:Y:S02]  /*0430*/  I2FP.F32.U32 R14, R2 ;  /* 0x00000002000e7245 */ /* 0x000fe40000201000 */
[----:B------:R-:W-:Y:S01]  /*0440*/  I2FP.F32.U32 R16, R3 ;  /* 0x0000000300107245 */ /* 0x000fe20000201000 */
[----:B------:R-:W-:Y:S06]  /*0450*/  @!P1 BRA `(.L_x_6) ;  /* 0x0000000c00a49947 */ /* 0x000fec0003800000 */
[----:B------:R-:W-:Y:S01]  /*0460*/  HFMA2 R17, -RZ, RZ, 0, 2.3365020751953125e-05 ;  /* 0x00000188ff117431 */ /* 0x000fe200000001ff */
[----:B------:R-:W-:Y:S01]  /*0470*/  MOV R15, 0x18 ;  /* 0x00000018000f7802 */ /* 0x000fe20000000f00 */
[----:B------:R-:W-:Y:S01]  /*0480*/  IMAD.MOV.U32 R0, RZ, RZ, R1 ;  /* 0x000000ffff007224 */ /* 0x000fe200078e0001 */
[----:B------:R-:W-:-:S07]  /*0490*/  MOV R18, UR14 ;  /* 0x0000000e00127c02 */ /* 0x000fce0008000f00 */
.L_x_31:
[----:B------:R-:W0:Y:S01]  /*04a0*/  LDC R9, c[0x3][R17+-0x8] ;  /* 0x00fffe0011097b82 */ /* 0x000e220000000800 */
[----:B------:R-:W-:Y:S07]  /*04b0*/  BSSY.RECONVERGENT B3, `(.L_x_7) ;  /* 0x0000013000037945 */ /* 0x000fee0003800200 */
[----:B------:R-:W1:Y:S08]  /*04c0*/  LDC.64 R2, c[0x3][R15+-0x18] ;  /* 0x00fffa000f027b82 */ /* 0x000e700000000a00 */
[----:B------:R-:W2:Y:S01]  /*04d0*/  LDC R19, c[0x3][R15+-0x10] ;  /* 0x00fffc000f137b82 */ /* 0x000ea20000000800 */
[----:B0-----:R-:W-:-:S04]  /*04e0*/  FMUL R10, R9, R12 ;  /* 0x0000000c090a7220 */ /* 0x001fc80000400000 */
[----:B------:R-:W0:Y:S01]  /*04f0*/  MUFU.RCP R9, R10 ;  /* 0x0000000a00097308 */ /* 0x000e220000001000 */
[----:B-1----:R-:W-:Y:S01]  /*0500*/  FMUL R4, R13, R2 ;  /* 0x000000020d047220 */ /* 0x002fe20000400000 */
[----:B------:R-:W-:-:S06]  /*0510*/  FMUL R11, R14, R3 ;  /* 0x000000030e0b7220 */ /* 0x000fcc0000400000 */
[----:B------:R-:W1:Y:S01]  /*0520*/  FCHK P0, R4, R10 ;  /* 0x0000000a04007302 */ /* 0x000e620000000000 */
[----:B--2---:R-:W-:Y:S01]  /*0530*/  FMUL R3, R16, R19 ;  /* 0x0000001310037220 */ /* 0x004fe20000400000 */
[----:B0-----:R-:W-:-:S04]  /*0540*/  FFMA R8, -R10, R9, 1 ;  /* 0x3f8000000a087423 */ /* 0x001fc80000000109 */
[----:B------:R-:W-:-:S04]  /*0550*/  FFMA R9, R9, R8, R9 ;  /* 0x0000000809097223 */ /* 0x000fc80000000009 */
[----:B------:R-:W-:-:S04]  /*0560*/  FFMA R2, R4, R9, RZ ;  /* 0x0000000904027223 */ /* 0x000fc800000000ff */
[----:B------:R-:W-:-:S04]  /*0570*/  FFMA R8, -R10, R2, R4 ;  /* 0x000000020a087223 */ /* 0x000fc80000000104 */
[----:B------:R-:W-:Y:S01]  /*0580*/  FFMA R9, R9, R8, R2 ;  /* 0x0000000809097223 */ /* 0x000fe20000000002 */
[----:B-1----:R-:W-:Y:S06]  /*0590*/  @!P0 BRA `(.L_x_8) ;  /* 0x0000000000108947 */ /* 0x002fec0003800000 */
[----:B------:R-:W-:Y:S02]  /*05a0*/  MOV R19, R10 ;  /* 0x0000000a00137202 */ /* 0x000fe40000000f00 */
[----:B------:R-:W-:-:S07]  /*05b0*/  MOV R28, 0x5d0 ;  /* 0x000005d0001c7802 */ /* 0x000fce0000000f00 */
[----:B------:R-:W-:Y:S05]  /*05c0*/  CALL.REL.NOINC `($__internal_1_$__cuda_sm3x_div_rn_noftz_f32_slowpath) ;  /* 0x0000002800007944 */ /* 0x000fea0003c00000 */
[----:B------:R-:W-:-:S07]  /*05d0*/  IMAD.MOV.U32 R9, RZ, RZ, R4 ;  /* 0x000000ffff097224 */ /* 0x000fce00078e0004 */
.L_x_8:
[----:B------:R-:W-:Y:S05]  /*05e0*/  BSYNC.RECONVERGENT B3 ;  /* 0x0000000000037941 */ /* 0x000fea0003800200 */
.L_x_7:
[----:B------:R-:W0:Y:S01]  /*05f0*/  MUFU.RCP R19, R10 ;  /* 0x0000000a00137308 */ /* 0x000e220000001000 */
[----:B------:R-:W-:Y:S07]  /*0600*/  BSSY.RECONVERGENT B3, `(.L_x_9) ;  /* 0x000000d000037945 */ /* 0x000fee0003800200 */
[----:B------:R-:W1:Y:S01]  /*0610*/  FCHK P0, R11, R10 ;  /* 0x0000000a0b007302 */ /* 0x000e620000000000 */
[----:B0-----:R-:W-:-:S04]  /*0620*/  FFMA R2, -R10, R19, 1 ;  /* 0x3f8000000a027423 */ /* 0x001fc80000000113 */
[----:B------:R-:W-:-:S04]  /*0630*/  FFMA R21, R19, R2, R19 ;  /* 0x0000000213157223 */ /* 0x000fc80000000013 */
[----:B------:R-:W-:-:S04]  /*0640*/  FFMA R8, R11, R21, RZ ;  /* 0x000000150b087223 */ /* 0x000fc800000000ff */
[----:B------:R-:W-:-:S04]  /*0650*/  FFMA R19, -R10, R8, R11 ;  /* 0x000000080a137223 */ /* 0x000fc8000000010b */
[----:B------:R-:W-:Y:S01]  /*0660*/  FFMA R8, R21, R19, R8 ;  /* 0x0000001315087223 */ /* 0x000fe20000000008 */
[----:B-1----:R-:W-:Y:S06]  /*0670*/  @!P0 BRA `(.L_x_10) ;  /* 0x0000000000148947 */ /* 0x002fec0003800000 */
[----:B------:R-:W-:Y:S02]  /*0680*/  MOV R4, R11 ;  /* 0x0000000b00047202 */ /* 0x000fe40000000f00 */
[----:B------:R-:W-:Y:S02]  /*0690*/  MOV R19, R10 ;  /* 0x0000000a00137202 */ /* 0x000fe40000000f00 */
[----:B------:R-:W-:-:S07]  /*06a0*/  MOV R28, 0x6c0 ;  /* 0x000006c0001c7802 */ /* 0x000fce0000000f00 */
[----:B------:R-:W-:Y:S05]  /*06b0*/  CALL.REL.NOINC `($__internal_1_$__cuda_sm3x_div_rn_noftz_f32_slowpath) ;  /* 0x0000002400c47944 */ /* 0x000fea0003c00000 */
[----:B------:R-:W-:-:S07]  /*06c0*/  IMAD.MOV.U32 R8, RZ, RZ, R4 ;  /* 0x000000ffff087224 */ /* 0x000fce00078e0004 */
.L_x_10:
[----:B------:R-:W-:Y:S05]  /*06d0*/  BSYNC.RECONVERGENT B3 ;  /* 0x0000000000037941 */ /* 0x000fea0003800200 */
.L_x_9:
        /* <DEDUP_REMOVED lines=14> */
.L_x_12:
[----:B------:R-:W-:Y:S05]  /*07c0*/  BSYNC.RECONVERGENT B3 ;  /* 0x0000000000037941 */ /* 0x000fea0003800200 */
.L_x_11:
[----:B------:R-:W0:Y:S01]  /*07d0*/  LDC R11, c[0x3][R17+-0x4] ;  /* 0x00ffff00110b7b82 */ /* 0x000e220000000800 */
[----:B------:R-:W-:Y:S01]  /*07e0*/  FADD R9, RZ, R9 ;  /* 0x00000009ff097221 */ /* 0x000fe20000000000 */
[----:B------:R-:W-:Y:S03]  /*07f0*/  BSSY.RECONVERGENT B3, `(.L_x_13) ;  /* 0x0000018000037945 */ /* 0x000fe60003800200 */
[----:B------:R-:W-:-:S03]  /*0800*/  FADD R8, R9, R8 ;  /* 0x0000000809087221 */ /* 0x000fc60000000000 */
[----:B------:R-:W1:Y:S01]  /*0810*/  LDC R4, c[0x3][R15+-0xc] ;  /* 0x00fffd000f047b82 */ /* 0x000e620000000800 */
[----:B------:R-:W-:-:S04]  /*0820*/  FADD R8, R8, R19 ;  /* 0x0000001308087221 */ /* 0x000fc80000000000 */
[----:B------:R-:W-:-:S03]  /*0830*/  FADD R9, RZ, R8 ;  /* 0x00000008ff097221 */ /* 0x000fc60000000000 */
[----:B------:R-:W2:Y:S01]  /*0840*/  LDC.64 R2, c[0x3][R15+-0x8] ;  /* 0x00fffe000f027b82 */ /* 0x000ea20000000a00 */
[----:B------:R-:W-:-:S04]  /*0850*/  FADD R9, R8, R9 ;  /* 0x0000000908097221 */ /* 0x000fc80000000000 */
[----:B------:R-:W-:Y:S01]  /*0860*/  FADD R8, R8, R9 ;  /* 0x0000000908087221 */ /* 0x000fe20000000000 */
[----:B0-----:R-:W-:-:S04]  /*0870*/  FMUL R11, R11, R12 ;  /* 0x0000000c0b0b7220 */ /* 0x001fc80000400000 */
[----:B------:R-:W0:Y:S01]  /*0880*/  MUFU.RCP R10, R11 ;  /* 0x0000000b000a7308 */ /* 0x000e220000001000 */
[----:B-1----:R-:W-:-:S07]  /*0890*/  FMUL R4, R13, R4 ;  /* 0x000000040d047220 */ /* 0x002fce0000400000 */
[----:B------:R-:W1:Y:S01]  /*08a0*/  FCHK P0, R4, R11 ;  /* 0x0000000b04007302 */ /* 0x000e620000000000 */
[----:B--2---:R-:W-:Y:S01]  /*08b0*/  FMUL R2, R14, R2 ;  /* 0x000000020e027220 */ /* 0x004fe20000400000 */
[----:B------:R-:W-:Y:S01]  /*08c0*/  FMUL R26, R16, R3 ;  /* 0x00000003101a7220 */ /* 0x000fe20000400000 */
        /* <DEDUP_REMOVED lines=9> */
[----:B------:R-:W-:-:S07]  /*0960*/  MOV R10, R4 ;  /* 0x00000004000a7202 */ /* 0x000fce0000000f00 */
.L_x_14:
[----:B------:R-:W-:Y:S05]  /*0970*/  BSYNC.RECONVERGENT B3 ;  /* 0x0000000000037941 */ /* 0x000fea0003800200 */
.L_x_13:
        /* <DEDUP_REMOVED lines=9> */
[----:B------:R-:W-:Y:S01]  /*0a10*/  IMAD.MOV.U32 R4, RZ, RZ, R2 ;  /* 0x000000ffff047224 */ /* 0x000fe200078e0002 */
[----:B------:R-:W-:Y:S02]  /*0a20*/  MOV R19, R11 ;  /* 0x0000000b00137202 */ /* 0x000fe40000000f00 */
[----:B------:R-:W-:-:S07]  /*0a30*/  MOV R28, 0xa50 ;  /* 0x00000a50001c7802 */ /* 0x000fce0000000f00 */
[----:B------:R-:W-:Y:S05]  /*0a40*/  CALL.REL.NOINC `($__internal_1_$__cuda_sm3x_div_rn_noftz_f32_slowpath) ;  /* 0x0000002000e07944 */ /* 0x000fea0003c00000 */
[----:B------:R-:W-:-:S07]  /*0a50*/  MOV R9, R4 ;  /* 0x0000000400097202 */ /* 0x000fce0000000f00 */
.L_x_16:
[----:B------:R-:W-:Y:S05]  /*0a60*/  BSYNC.RECONVERGENT B3 ;  /* 0x0000000000037941 */ /* 0x000fea0003800200 */
.L_x_15:
        /* <DEDUP_REMOVED lines=14> */
.L_x_18:
[----:B------:R-:W-:Y:S05]  /*0b50*/  BSYNC.RECONVERGENT B3 ;  /* 0x0000000000037941 */ /* 0x000fea0003800200 */
.L_x_17:
[----:B------:R-:W0:Y:S01]  /*0b60*/  LDC R19, c[0x3][R17] ;  /* 0x00c0000011137b82 */ /* 0x000e220000000800 */
[----:B------:R-:W-:Y:S01]  /*0b70*/  FADD R10, RZ, R10 ;  /* 0x0000000aff0a7221 */ /* 0x000fe20000000000 */
[----:B------:R-:W-:Y:S03]  /*0b80*/  BSSY.RECONVERGENT B3, `(.L_x_19) ;  /* 0x0000017000037945 */ /* 0x000fe60003800200 */
[----:B------:R-:W-:-:S03]  /*0b90*/  FADD R9, R10, R9 ;  /* 0x000000090a097221 */ /* 0x000fc60000000000 */
[----:B------:R-:W1:Y:S01]  /*0ba0*/  LDC.64 R2, c[0x3][R15] ;  /* 0x00c000000f027b82 */ /* 0x000e620000000a00 */
[----:B------:R-:W-:-:S07]  /*0bb0*/  FADD R9, R9, R20 ;  /* 0x0000001409097221 */ /* 0x000fce0000000000 */
[----:B------:R-:W2:Y:S01]  /*0bc0*/  LDC R11, c[0x3][R15+0x8] ;  /* 0x00c002000f0b7b82 */ /* 0x000ea20000000800 */
[----:B0-----:R-:W-:-:S04]  /*0bd0*/  FMUL R19, R19, R12 ;  /* 0x0000000c13137220 */ /* 0x001fc80000400000 */
[----:B------:R-:W0:Y:S01]  /*0be0*/  MUFU.RCP R4, R19 ;  /* 0x0000001300047308 */ /* 0x000e220000001000 */
[----:B-1----:R-:W-:Y:S01]  /*0bf0*/  FMUL R26, R14, R3 ;  /* 0x000000030e1a7220 */ /* 0x002fe20000400000 */
[----:B0-----:R-:W-:-:S04]  /*0c00*/  FFMA R21, -R19, R4, 1 ;  /* 0x3f80000013157423 */ /* 0x001fc80000000104 */
[----:B------:R-:W-:Y:S01]  /*0c10*/  FFMA R21, R4, R21, R4 ;  /* 0x0000001504157223 */ /* 0x000fe20000000004 */
[----:B------:R-:W-:Y:S01]  /*0c20*/  FMUL R4, R13, R2 ;  /* 0x000000020d047220 */ /* 0x000fe20000400000 */
[----:B------:R-:W-:-:S03]  /*0c30*/  FADD R2, RZ, R9 ;  /* 0x00000009ff027221 */ /* 0x000fc60000000000 */
[----:B------:R-:W0:Y:S01]  /*0c40*/  FCHK P0, R4, R19 ;  /* 0x0000001304007302 */ /* 0x000e220000000000 */
[----:B------:R-:W-:Y:S01]  /*0c50*/  FFMA R10, R4, R21, RZ ;  /* 0x00000015040a7223 */ /* 0x000fe200000000ff */
[----:B------:R-:W-:-:S03]  /*0c60*/  FADD R2, R9, R2 ;  /* 0x0000000209027221 */ /* 0x000fc60000000000 */
[----:B------:R-:W-:Y:S01]  /*0c70*/  FFMA R20, -R19, R10, R4 ;  /* 0x0000000a13147223 */ /* 0x000fe20000000104 */
[----:B------:R-:W-:Y:S01]  /*0c80*/  FADD R9, R9, R2 ;  /* 0x0000000209097221 */ /* 0x000fe20000000000 */
[----:B--2---:R-:W-:Y:S02]  /*0c90*/  FMUL R2, R16, R11 ;  /* 0x0000000b10027220 */ /* 0x004fe40000400000 */
[----:B------:R-:W-:Y:S01]  /*0ca0*/  FFMA R10, R21, R20, R10 ;  /* 0x00000014150a7223 */ /* 0x000fe2000000000a */
[----:B0-----:R-:W-:Y:S06]  /*0cb0*/  @!P0 BRA `(.L_x_20) ;  /* 0x00000000000c8947 */ /* 0x001fec0003800000 */
[----:B------:R-:W-:-:S07]  /*0cc0*/  MOV R28, 0xce0 ;  /* 0x00000ce0001c7802 */ /* 0x000fce0000000f00 */
[----:B------:R-:W-:Y:S05]  /*0cd0*/  CALL.REL.NOINC `($__internal_1_$__cuda_sm3x_div_rn_noftz_f32_slowpath) ;  /* 0x00000020003c7944 */ /* 0x000fea0003c00000 */
[----:B------:R-:W-:-:S07]  /*0ce0*/  IMAD.MOV.U32 R10, RZ, RZ, R4 ;  /* 0x000000ffff0a7224 */ /* 0x000fce00078e0004 */
.L_x_20:
[----:B------:R-:W-:Y:S05]  /*0cf0*/  BSYNC.RECONVERGENT B3 ;  /* 0x0000000000037941 */ /* 0x000fea0003800200 */
.L_x_19:
        /* <DEDUP_REMOVED lines=13> */
.L_x_22:
[----:B------:R-:W-:Y:S05]  /*0dd0*/  BSYNC.RECONVERGENT B3 ;  /* 0x0000000000037941 */ /* 0x000fea0003800200 */
.L_x_21:
        /* <DEDUP_REMOVED lines=10> */
[----:B------:R-:W-:-:S07]  /*0e80*/  MOV R28, 0xea0 ;  /* 0x00000ea0001c7802 */ /* 0x000fce0000000f00 */
[----:B------:R-:W-:Y:S05]  /*0e90*/  CALL.REL.NOINC `($__internal_1_$__cuda_sm3x_div_rn_noftz_f32_slowpath) ;  /* 0x0000001c00cc7944 */ /* 0x000fea0003c00000 */
[----:B------:R-:W-:-:S07]  /*0ea0*/  MOV R20, R4 ;  /* 0x0000000400147202 */ /* 0x000fce0000000f00 */
.L_x_24:
[----:B------:R-:W-:Y:S05]  /*0eb0*/  BSYNC.RECONVERGENT B3 ;  /* 0x0000000000037941 */ /* 0x000fea0003800200 */
.L_x_23:
        /* <DEDUP_REMOVED lines=8> */
[----:B0-----:R-:W-:-:S04]  /*0f40*/  FMUL R19, R19, R12 ;  /* 0x0000000c13137220 */ /* 0x001fc80000400000 */
[----:B------:R-:W0:Y:S01]  /*0f50*/  MUFU.RCP R22, R19 ;  /* 0x0000001300167308 */ /* 0x000e220000001000 */
[----:B-1----:R-:W-:-:S07]  /*0f60*/  FMUL R4, R13, R4 ;  /* 0x000000040d047220 */ /* 0x002fce0000400000 */
[----:B------:R-:W1:Y:S01]  /*0f70*/  FCHK P0, R4, R19 ;  /* 0x0000001304007302 */ /* 0x000e620000000000 */
[----:B--2---:R-:W-:Y:S01]  /*0f80*/  FMUL R2, R14, R2 ;  /* 0x000000020e027220 */ /* 0x004fe20000400000 */
[----:B------:R-:W-:Y:S01]  /*0f90*/  FMUL R3, R16, R3 ;  /* 0x0000000310037220 */ /* 0x000fe20000400000 */
[----:B0-----:R-:W-:-:S04]  /*0fa0*/  FFMA R21, -R19, R22, 1 ;  /* 0x3f80000013157423 */ /* 0x001fc80000000116 */
[----:B------:R-:W-:Y:S01]  /*0fb0*/  FFMA R23, R22, R21, R22 ;  /* 0x0000001516177223 */ /* 0x000fe20000000016 */
[----:B------:R-:W-:-:S03]  /*0fc0*/  FADD R21, R20, R11 ;  /* 0x0000000b14157221 */ /* 0x000fc60000000000 */
[----:B------:R-:W-:-:S04]  /*0fd0*/  FFMA R10, R4, R23, RZ ;  /* 0x00000017040a7223 */ /* 0x000fc800000000ff */
[----:B------:R-:W-:-:S04]  /*0fe0*/  FFMA R22, -R19, R10, R4 ;  /* 0x0000000a13167223 */ /* 0x000fc80000000104 */
[----:B------:R-:W-:Y:S01]  /*0ff0*/  FFMA R11, R23, R22, R10 ;  /* 0x00000016170b7223 */ /* 0x000fe2000000000a */
[----:B------:R-:W-:Y:S01]  /*1000*/  FADD R10, R20, R21 ;  /* 0x00000015140a7221 */ /* 0x000fe20000000000 */
[----:B-1----:R-:W-:Y:S06]  /*1010*/  @!P0 BRA `(.L_x_26) ;  /* 0x00000000000c8947 */ /* 0x002fec0003800000 */
[----:B------:R-:W-:-:S07]  /*1020*/  MOV R28, 0x1040 ;  /* 0x00001040001c7802 */ /* 0x000fce0000000f00 */
[----:B------:R-:W-:Y:S05]  /*1030*/  CALL.REL.NOINC `($__internal_1_$__cuda_sm3x_div_rn_noftz_f32_slowpath) ;  /* 0x0000001c00647944 */ /* 0x000fea0003c00000 */
[----:B------:R-:W-:-:S07]  /*1040*/  MOV R11, R4 ;  /* 0x00000004000b7202 */ /* 0x000fce0000000f00 */
.L_x_26:
[----:B------:R-:W-:Y:S05]  /*1050*/  BSYNC.RECONVERGENT B3 ;  /* 0x0000000000037941 */ /* 0x000fea0003800200 */
.L_x_25:
        /* <DEDUP_REMOVED lines=13> */
.L_x_28:
[----:B------:R-:W-:Y:S05]  /*1130*/  BSYNC.RECONVERGENT B3 ;  /* 0x0000000000037941 */ /* 0x000fea0003800200 */
.L_x_27:
        /* <DEDUP_REMOVED lines=12> */
.L_x_30:
[----:B------:R-:W-:Y:S05]  /*1200*/  BSYNC.RECONVERGENT B3 ;  /* 0x0000000000037941 */ /* 0x000fea0003800200 */
.L_x_29:
[----:B------:R-:W-:Y:S01]  /*1210*/  FADD R11, RZ, R11 ;  /* 0x0000000bff0b7221 */ /* 0x000fe20000000000 */
[----:B------:R-:W-:Y:S01]  /*1220*/  VIADD R18, R18, 0x4 ;  /* 0x0000000412127836 */ /* 0x000fe20000000000 */
[----:B------:R-:W-:Y:S02]  /*1230*/  IADD3 R15, PT, PT, R15, 0x30, RZ ;  /* 0x000000300f0f7810 */ /* 0x000fe40007ffe0ff */
[----:B------:R-:W-:Y:S01]  /*1240*/  FADD R11, R11, R26 ;  /* 0x0000001a0b0b7221 */ /* 0x000fe20000000000 */
[----:B------:R-:W-:Y:S02]  /*1250*/  IADD3 R17, PT, PT, R17, 0x10, RZ ;  /* 0x0000001011117810 */ /* 0x000fe40007ffe0ff */
[----:B------:R-:W-:Y:S01]  /*1260*/  ISETP.NE.AND P0, PT, R18, RZ, PT ;  /* 0x000000ff1200720c */ /* 0x000fe20003f05270 */
[----:B------:R-:W-:-:S04]  /*1270*/  FADD R11, R11, R4 ;  /* 0x000000040b0b7221 */ /* 0x000fc80000000000 */
[----:B------:R-:W-:-:S04]  /*1280*/  FADD R2, RZ, R11 ;  /* 0x0000000bff027221 */ /* 0x000fc80000000000 */
[----:B------:R-:W-:-:S04]  /*1290*/  FADD R2, R11, R2 ;  /* 0x000000020b027221 */ /* 0x000fc80000000000 */
[----:B------:R-:W-:-:S05]  /*12a0*/  FADD R11, R11, R2 ;  /* 0x000000020b0b7221 */ /* 0x000fca0000000000 */
[----:B------:R0:W-:Y:S02]  /*12b0*/  STL.128 [R0], R8 ;  /* 0x0000000800007387 */ /* 0x0001e40000100c00 */
[----:B0-----:R-:W-:Y:S01]  /*12c0*/  VIADD R0, R0, 0x10 ;  /* 0x0000001000007836 */ /* 0x001fe20000000000 */
[----:B------:R-:W-:Y:S06]  /*12d0*/  @P0 BRA `(.L_x_31) ;  /* 0xfffffff000700947 */ /* 0x000fec000383ffff */
[----:B------:R-:W-:-:S07]  /*12e0*/  MOV R15, UR11 ;  /* 0x0000000b000f7c02 */ /* 0x000fce0008000f00 */
.L_x_6:
[----:B------:R-:W-:-:S09]  /*12f0*/  UISETP.NE.AND UP0, UPT, UR8, URZ, UPT ;  /* 0x000000ff0800728c */ /* 0x000fd2000bf05270 */
[----:B------:R-:W-:Y:S05]  /*1300*/  BRA.U !UP0, `(.L_x_32) ;  /* 0x0000000908d47547 */ /* 0x000fea000b800000 */
[----:B------:R-:W-:-:S09]  /*1310*/  UISETP.NE.AND UP0, UPT, UR8, 0x1, UPT ;  /* 0x000000010800788c */ /* 0x000fd2000bf05270 */
[----:B------:R-:W-:Y:S05]  /*1320*/  BRA.U !UP0, `(.L_x_33) ;  /* 0x0000000508d87547 */ /* 0x000fea000b800000 */
[C---:B------:R-:W-:Y:S01]  /*1330*/  SHF.L.U32 R10, R15.reuse, 0x2, RZ ;  /* 0x000000020f0a7819 */ /* 0x040fe200000006ff */
[----:B------:R-:W-:Y:S01]  /*1340*/  IMAD R11, R15, 0xc, RZ ;  /* 0x0000000c0f0b7824 */ /* 0x000fe200078e02ff */
[----:B------:R-:W-:Y:S02]  /*1350*/  BSSY.RECONVERGENT B3, `(.L_x_34) ;  /* 0x0000014000037945 */ /* 0x000fe40003800200 */
[----:B------:R-:W0:Y:S08]  /*1360*/  LDC R3, c[0x3][R10+0x180] ;  /* 0x00c060000a037b82 */ /* 0x000e300000000800 */
[----:B------:R-:W1:Y:S01]  /*1370*/  LDC.64 R8, c[0x3][R11] ;  /* 0x00c000000b087b82 */ /* 0x000e620000000a00 */
[----:B0-----:R-:W-:-:S07]  /*1380*/  FMUL R0, R3, R12 ;  /* 0x0000000c03007220 */ /* 0x001fce0000400000 */
[----:B------:R-:W0:Y:S01]  /*1390*/  LDC R3, c[0x3][R11+0x8] ;  /* 0x00c002000b037b82 */ /* 0x000e220000000800 */
[----:B------:R-:W2:Y:S01]  /*13a0*/  MUFU.RCP R17, R0 ;  /* 0x0000000000117308 */ /* 0x000ea20000001000 */
[----:B-1----:R-:W-:Y:S01]  /*13b0*/  FMUL R4, R13, R8 ;  /* 0x000000080d047220 */ /* 0x002fe20000400000 */
[----:B------:R-:W-:-:S06]  /*13c0*/  FMUL R9, R14, R9 ;  /* 0x000000090e097220 */ /* 0x000fcc0000400000 */
[----:B------:R-:W1:Y:S01]  /*13d0*/  FCHK P0, R4, R0 ;  /* 0x0000000004007302 */ /* 0x000e620000000000 */
[----:B--2---:R-:W-:-:S04]  /*13e0*/  FFMA R2, -R0, R17, 1 ;  /* 0x3f80000000027423 */ /* 0x004fc80000000111 */
[----:B------:R-:W-:Y:S01]  /*13f0*/  FFMA R17, R17, R2, R17 ;  /* 0x0000000211117223 */ /* 0x000fe20000000011 */
[----:B0-----:R-:W-:-:S03]  /*1400*/  FMUL R3, R16, R3 ;  /* 0x0000000310037220 */ /* 0x001fc60000400000 */
        /* <DEDUP_REMOVED lines=8> */
.L_x_35:
[----:B------:R-:W-:Y:S05]  /*1490*/  BSYNC.RECONVERGENT B3 ;  /* 0x0000000000037941 */ /* 0x000fea0003800200 */
.L_x_34:
        /* <DEDUP_REMOVED lines=9> */
[----:B------:R-:W-:Y:S01]  /*1530*/  MOV R4, R9 ;  /* 0x0000000900047202 */ /* 0x000fe20000000f00 */
[----:B------:R-:W-:Y:S01]  /*1540*/  IMAD.MOV.U32 R19, RZ, RZ, R0 ;  /* 0x000000ffff137224 */ /* 0x000fe200078e0000 */
[----:B------:R-:W-:-:S07]  /*1550*/  MOV R28, 0x1570 ;  /* 0x00001570001c7802 */ /* 0x000fce0000000f00 */
[----:B------:R-:W-:Y:S05]  /*1560*/  CALL.REL.NOINC `($__internal_1_$__cuda_sm3x_div_rn_noftz_f32_slowpath) ;  /* 0x0000001800187944 */ /* 0x000fea0003c00000 */
[----:B------:R-:W-:-:S07]  /*1570*/  MOV R2, R4 ;  /* 0x0000000400027202 */ /* 0x000fce0000000f00 */
.L_x_37:
[----:B------:R-:W-:Y:S05]  /*1580*/  BSYNC.RECONVERGENT B3 ;  /* 0x0000000000037941 */ /* 0x000fea0003800200 */
.L_x_36:
        /* <DEDUP_REMOVED lines=13> */
.L_x_39:
[----:B------:R-:W-:Y:S05]  /*1660*/  BSYNC.RECONVERGENT B3 ;  /* 0x0000000000037941 */ /* 0x000fea0003800200 */
.L_x_38:
[----:B------:R0:W1:Y:S01]  /*1670*/  LDC R9, c[0x3][R10+0x184] ;  /* 0x00c061000a097b82 */ /* 0x0000620000000800 */
[----:B------:R-:W-:Y:S01]  /*1680*/  FADD R3, RZ, R8 ;  /* 0x00000008ff037221 */ /* 0x000fe20000000000 */
[----:B------:R-:W-:Y:S03]  /*1690*/  BSSY.RECONVERGENT B3, `(.L_x_40) ;  /* 0x000001a000037945 */ /* 0x000fe60003800200 */
[----:B------:R-:W-:-:S03]  /*16a0*/  FADD R3, R3, R2 ;  /* 0x0000000203037221 */ /* 0x000fc60000000000 */
[----:B------:R-:W2:Y:S01]  /*16b0*/  LDC R8, c[0x3][R11+0xc] ;  /* 0x00c003000b087b82 */ /* 0x000ea20000000800 */
[----:B------:R-:W-:Y:S01]  /*16c0*/  FADD R4, R3, R4 ;  /* 0x0000000403047221 */ /* 0x000fe20000000000 */
[----:B0-----:R-:W-:-:S03]  /*16d0*/  LEA R10, R15, UR15, 0x2 ;  /* 0x0000000f0f0a7c11 */ /* 0x001fc6000f8e10ff */
[----:B------:R-:W-:Y:S01]  /*16e0*/  FADD R3, RZ, R4 ;  /* 0x00000004ff037221 */ /* 0x000fe20000000000 */
[----:B-1----:R-:W-:-:S03]  /*16f0*/  FMUL R0, R9, R12 ;  /* 0x0000000c09007220 */ /* 0x002fc60000400000 */
[C---:B------:R-:W-:Y:S02]  /*1700*/  FADD R9, R4.reuse, R3 ;  /* 0x0000000304097221 */ /* 0x040fe40000000000 */
[----:B------:R-:W0:Y:S01]  /*1710*/  LDC.64 R2, c[0x3][R11+0x10] ;  /* 0x00c004000b027b82 */ /* 0x000e220000000a00 */
[----:B------:R-:W1:Y:S01]  /*1720*/  MUFU.RCP R19, R0 ;  /* 0x0000000000137308 */ /* 0x000e620000001000 */
[----:B------:R-:W-:-:S05]  /*1730*/  FADD R17, R4, R9 ;  /* 0x0000000904117221 */ /* 0x000fca0000000000 */
[----:B------:R3:W-:Y:S01]  /*1740*/  STL [R10], R17 ;  /* 0x000000110a007387 */ /* 0x0007e20000100800 */
[----:B-1----:R-:W-:-:S04]  /*1750*/  FFMA R4, -R0, R19, 1 ;  /* 0x3f80000000047423 */ /* 0x002fc80000000113 */
[----:B------:R-:W-:Y:S01]  /*1760*/  FFMA R19, R19, R4, R19 ;  /* 0x0000000413137223 */ /* 0x000fe20000000013 */
[----:B--2---:R-:W-:Y:S01]  /*1770*/  FMUL R4, R13, R8 ;  /* 0x000000080d047220 */ /* 0x004fe20000400000 */
[----:B0-----:R-:W-:-:S03]  /*1780*/  FMUL R3, R16, R3 ;  /* 0x0000000310037220 */ /* 0x001fc60000400000 */
[----:B------:R-:W0:Y:S01]  /*1790*/  FCHK P0, R4, R0 ;  /* 0x0000000004007302 */ /* 0x000e220000000000 */
[----:B------:R-:W-:-:S04]  /*17a0*/  FFMA R8, R4, R19, RZ ;  /* 0x0000001304087223 */ /* 0x000fc800000000ff */
[----:B------:R-:W-:-:S04]  /*17b0*/  FFMA R9, -R0, R8, R4 ;  /* 0x0000000800097223 */ /* 0x000fc80000000104 */
[----:B------:R-:W-:Y:S01]  /*17c0*/  FFMA R8, R19, R9, R8 ;  /* 0x0000000913087223 */ /* 0x000fe20000000008 */
[----:B------:R-:W-:Y:S01]  /*17d0*/  FMUL R9, R14, R2 ;  /* 0x000000020e097220 */ /* 0x000fe20000400000 */
[----:B0--3--:R-:W-:Y:S06]  /*17e0*/  @!P0 BRA `(.L_x_41) ;  /* 0x0000000000108947 */ /* 0x009fec0003800000 */
[----:B------:R-:W-:Y:S02]  /*17f0*/  MOV R19, R0 ;  /* 0x0000000000137202 */ /* 0x000fe40000000f00 */
[----:B------:R-:W-:-:S07]  /*1800*/  MOV R28, 0x1820 ;  /* 0x00001820001c7802 */ /* 0x000fce0000000f00 */
[----:B------:R-:W-:Y:S05]  /*1810*/  CALL.REL.NOINC `($__internal_1_$__cuda_sm3x_div_rn_noftz_f32_slowpath) ;  /* 0x00000014006c7944 */ /* 0x000fea0003c00000 */
[----:B------:R-:W-:-:S07]  /*1820*/  MOV R8, R4 ;  /* 0x0000000400087202 */ /* 0x000fce0000000f00 */
.L_x_41:
[----:B------:R-:W-:Y:S05]  /*1830*/  BSYNC.RECONVERGENT B3 ;  /* 0x0000000000037941 */ /* 0x000fea0003800200 */
.L_x_40:
        /* <DEDUP_REMOVED lines=14> */
.L_x_43:
[----:B------:R-:W-:Y:S05]  /*1920*/  BSYNC.RECONVERGENT B3 ;  /* 0x0000000000037941 */ /* 0x000fea0003800200 */
.L_x_42:
        /* <DEDUP_REMOVED lines=13> */
.L_x_45:
[----:B------:R-:W-:Y:S05]  /*1a00*/  BSYNC.RECONVERGENT B3 ;  /* 0x0000000000037941 */ /* 0x000fea0003800200 */
.L_x_44:
[----:B------:R-:W-:Y:S01]  /*1a10*/  FADD R3, RZ, R8 ;  /* 0x00000008ff037221 */ /* 0x000fe20000000000 */
[----:B------:R-:W-:-:S03]  /*1a20*/  IADD3 R15, PT, PT, R15, 0x2, RZ ;  /* 0x000000020f0f7810 */ /* 0x000fc60007ffe0ff */
[----:B------:R-:W-:-:S04]  /*1a30*/  FADD R3, R3, R2 ;  /* 0x0000000203037221 */ /* 0x000fc80000000000 */
[----:B------:R-:W-:-:S04]  /*1a40*/  FADD R3, R3, R4 ;  /* 0x0000000403037221 */ /* 0x000fc80000000000 */
[----:B------:R-:W-:-:S04]  /*1a50*/  FADD R0, RZ, R3 ;  /* 0x00000003ff007221 */ /* 0x000fc80000000000 */
[----:B------:R-:W-:-:S04]  /*1a60*/  FADD R0, R3, R0 ;  /* 0x0000000003007221 */ /* 0x000fc80000000000 */
[----:B------:R-:W-:-:S05]  /*1a70*/  FADD R3, R3, R0 ;  /* 0x0000000003037221 */ /* 0x000fca0000000000 */
[----:B------:R0:W-:Y:S02]  /*1a80*/  STL [R10+0x4], R3 ;  /* 0x000004030a007387 */ /* 0x0001e40000100800 */
.L_x_33:
[----:B------:R-:W1:Y:S02]  /*1a90*/  LDCU UR7, c[0x0][0x390] ;  /* 0x00007200ff0777ac */ /* 0x000e640008000800 */
[----:B-1----:R-:W-:-:S04]  /*1aa0*/  ULOP3.LUT UR7, UR7, 0x1, URZ, 0xc0, !UPT ;  /* 0x0000000107077892 */ /* 0x002fc8000f8ec0ff */
[----:B------:R-:W-:-:S09]  /*1ab0*/  UISETP.NE.U32.AND UP0, UPT, UR7, 0x1, UPT ;  /* 0x000000010700788c */ /* 0x000fd2000bf05070 */
[----:B------:R-:W-:Y:S05]  /*1ac0*/  BRA.U UP0, `(.L_x_32) ;  /* 0x0000000100e47547 */ /* 0x000fea000b800000 */
[C---:B------:R-:W-:Y:S01]  /*1ad0*/  IMAD.SHL.U32 R8, R15.reuse, 0x4, RZ ;  /* 0x000000040f087824 */ /* 0x040fe200078e00ff */
[----:B------:R-:W-:Y:S01]  /*1ae0*/  BSSY.RECONVERGENT B3, `(.L_x_46) ;  /* 0x0000014000037945 */ /* 0x000fe20003800200 */
[----:B------:R-:W-:Y:S02]  /*1af0*/  IMAD R0, R15, 0xc, RZ ;  /* 0x0000000c0f007824 */ /* 0x000fe400078e02ff */
[----:B------:R-:W1:Y:S08]  /*1b00*/  LDC R19, c[0x3][R8+0x180] ;  /* 0x00c0600008137b82 */ /* 0x000e700000000800 */
[----:B0-----:R-:W0:Y:S08]  /*1b10*/  LDC.64 R2, c[0x3][R0] ;  /* 0x00c0000000027b82 */ /* 0x001e300000000a00 */
[----:B------:R-:W2:Y:S01]  /*1b20*/  LDC R9, c[0x3][R0+0x8] ;  /* 0x00c0020000097b82 */ /* 0x000ea20000000800 */
[----:B-1----:R-:W-:-:S04]  /*1b30*/  FMUL R19, R19, R12 ;  /* 0x0000000c13137220 */ /* 0x002fc80000400000 */
[----:B------:R-:W1:Y:S01]  /*1b40*/  MUFU.RCP R10, R19 ;  /* 0x00000013000a7308 */ /* 0x000e620000001000 */
[----:B0-----:R-:W-:Y:S01]  /*1b50*/  FMUL R4, R13, R2 ;  /* 0x000000020d047220 */ /* 0x001fe20000400000 */
[----:B------:R-:W-:-:S06]  /*1b60*/  FMUL R14, R14, R3 ;  /* 0x000000030e0e7220 */ /* 0x000fcc0000400000 */
[----:B------:R-:W0:Y:S01]  /*1b70*/  FCHK P0, R4, R19 ;  /* 0x0000001304007302 */ /* 0x000e220000000000 */
[----:B--2---:R-:W-:Y:S01]  /*1b80*/  FMUL R16, R16, R9 ;  /* 0x0000000910107220 */ /* 0x004fe20000400000 */
[----:B-1----:R-:W-:-:S04]  /*1b90*/  FFMA R11, -R19, R10, 1 ;  /* 0x3f800000130b7423 */ /* 0x002fc8000000010a */
[----:B------:R-:W-:-:S04]  /*1ba0*/  FFMA R11, R10, R11, R10 ;  /* 0x0000000b0a0b7223 */ /* 0x000fc8000000000a */
[----:B------:R-:W-:-:S04]  /*1bb0*/  FFMA R2, R4, R11, RZ ;  /* 0x0000000b04027223 */ /* 0x000fc800000000ff */
[----:B------:R-:W-:-:S04]  /*1bc0*/  FFMA R8, -R19, R2, R4 ;  /* 0x0000000213087223 */ /* 0x000fc80000000104 */
[----:B------:R-:W-:Y:S01]  /*1bd0*/  FFMA R2, R11, R8, R2 ;  /* 0x000000080b027223 */ /* 0x000fe20000000002 */
[----:B0-----:R-:W-:Y:S06]  /*1be0*/  @!P0 BRA `(.L_x_47) ;  /* 0x00000000000c8947 */ /* 0x001fec0003800000 */
[----:B------:R-:W-:-:S07]  /*1bf0*/  MOV R28, 0x1c10 ;  /* 0x00001c10001c7802 */ /* 0x000fce0000000f00 */
[----:B------:R-:W-:Y:S05]  /*1c00*/  CALL.REL.NOINC `($__internal_1_$__cuda_sm3x_div_rn_noftz_f32_slowpath) ;  /* 0x0000001000707944 */ /* 0x000fea0003c00000 */
[----:B------:R-:W-:-:S07]  /*1c10*/  MOV R2, R4 ;  /* 0x0000000400027202 */ /* 0x000fce0000000f00 */
.L_x_47:
[----:B------:R-:W-:Y:S05]  /*1c20*/  BSYNC.RECONVERGENT B3 ;  /* 0x0000000000037941 */ /* 0x000fea0003800200 */
.L_x_46:
        /* <DEDUP_REMOVED lines=13> */
.L_x_49:
[----:B------:R-:W-:Y:S05]  /*1d00*/  BSYNC.RECONVERGENT B3 ;  /* 0x0000000000037941 */ /* 0x000fea0003800200 */
.L_x_48:
        /* <DEDUP_REMOVED lines=12> */
.L_x_51:
[----:B------:R-:W-:Y:S05]  /*1dd0*/  BSYNC.RECONVERGENT B3 ;  /* 0x0000000000037941 */ /* 0x000fea0003800200 */
.L_x_50:
[----:B------:R-:W-:Y:S01]  /*1de0*/  FADD R3, RZ, R2 ;  /* 0x00000002ff037221 */ /* 0x000fe20000000000 */
[----:B------:R-:W-:-:S03]  /*1df0*/  LEA R15, R15, UR15, 0x2 ;  /* 0x0000000f0f0f7c11 */ /* 0x000fc6000f8e10ff */
[----:B------:R-:W-:-:S04]  /*1e00*/  FADD R3, R3, R0 ;  /* 0x0000000003037221 */ /* 0x000fc80000000000 */
[----:B------:R-:W-:-:S04]  /*1e10*/  FADD R3, R3, R4 ;  /* 0x0000000403037221 */ /* 0x000fc80000000000 */
[----:B------:R-:W-:-:S04]  /*1e20*/  FADD R0, RZ, R3 ;  /* 0x00000003ff007221 */ /* 0x000fc80000000000 */
[----:B------:R-:W-:-:S04]  /*1e30*/  FADD R0, R3, R0 ;  /* 0x0000000003007221 */ /* 0x000fc80000000000 */
[----:B------:R-:W-:-:S05]  /*1e40*/  FADD R0, R3, R0 ;  /* 0x0000000003007221 */ /* 0x000fca0000000000 */
[----:B------:R1:W-:Y:S02]  /*1e50*/  STL [R15], R0 ;  /* 0x000000000f007387 */ /* 0x0003e40000100800 */
.L_x_32:
[----:B------:R2:W5:Y:S01]  /*1e60*/  LDL R27, [R1] ;  /* 0x00000000011b7983 */ /* 0x0005620000100800 */
[----:B------:R-:W3:Y:S01]  /*1e70*/  LDCU UR7, c[0x0][0x390] ;  /* 0x00007200ff0777ac */ /* 0x000ee20008000800 */
[----:B-1----:R-:W-:Y:S02]  /*1e80*/  HFMA2 R0, -RZ, RZ, 0, 0 ;  /* 0x00000000ff007431 */ /* 0x002fe400000001ff */
[----:B0-----:R-:W-:Y:S01]  /*1e90*/  IMAD.MOV.U32 R3, RZ, RZ, RZ ;  /* 0x000000ffff037224 */ /* 0x001fe200078e00ff */
[----:B---3--:R-:W-:-:S09]  /*1ea0*/  UISETP.GE.U32.AND UP0, UPT, UR7, 0x10, UPT ;  /* 0x000000100700788c */ /* 0x008fd2000bf06070 */
[----:B--2---:R-:W-:Y:S05]  /*1eb0*/  BRA.U !UP0, `(.L_x_52) ;  /* 0x0000000108ec7547 */ /* 0x004fea000b800000 */
[----:B------:R-:W-:Y:S02]  /*1ec0*/  MOV R0, RZ ;  /* 0x000000ff00007202 */ /* 0x000fe40000000f00 */
[----:B------:R-:W-:-:S07]  /*1ed0*/  MOV R3, RZ ;  /* 0x000000ff00037202 */ /* 0x000fce0000000f00 */
.L_x_53:
[----:B------:R-:W-:-:S05]  /*1ee0*/  LEA R2, R0, UR15, 0x2 ;  /* 0x0000000f00027c11 */ /* 0x000fca000f8e10ff */
[----:B------:R-:W2:Y:S04]  /*1ef0*/  LDL.128 R8, [R2] ;  /* 0x0000000002087983 */ /* 0x000ea80000100c00 */
[----:B------:R-:W3:Y:S04]  /*1f00*/  LDL.128 R12, [R2+0x10] ;  /* 0x00001000020c7983 */ /* 0x000ee80000100c00 */
[----:B------:R-:W4:Y:S04]  /*1f10*/  LDL.128 R16, [R2+0x20] ;  /* 0x0000200002107983 */ /* 0x000f280000100c00 */
[----:B------:R-:W4:Y:S01]  /*1f20*/  LDL.128 R20, [R2+0x30] ;  /* 0x0000300002147983 */ /* 0x000f220000100c00 */
[----:B--2--5:R-:W-:-:S04]  /*1f30*/  FSETP.GT.AND P3, PT, R8, R27, PT ;  /* 0x0000001b0800720b */ /* 0x024fc80003f64000 */
[----:B------:R-:W-:Y:S02]  /*1f40*/  FSEL R8, R8, R27, P3 ;  /* 0x0000001b08087208 */ /* 0x000fe40001800000 */
[----:B------:R-:W-:Y:S02]  /*1f50*/  SEL R3, R0, R3, P3 ;  /* 0x0000000300037207 */ /* 0x000fe40001800000 */
[----:B------:R-:W-:-:S04]  /*1f60*/  FSETP.GT.AND P0, PT, R9, R8, PT ;  /* 0x000000080900720b */ /* 0x000fc80003f04000 */
[----:B------:R-:W-:-:S04]  /*1f70*/  FSEL R9, R9, R8, P0 ;  /* 0x0000000809097208 */ /* 0x000fc80000000000 */
[----:B------:R-:W-:-:S04]  /*1f80*/  FSETP.GT.AND P1, PT, R10, R9, PT ;  /* 0x000000090a00720b */ /* 0x000fc80003f24000 */
[----:B------:R-:W-:Y:S01]  /*1f90*/  FSEL R10, R10, R9, P1 ;  /* 0x000000090a0a7208 */ /* 0x000fe20000800000 */
[----:B------:R-:W-:-:S03]  /*1fa0*/  @P0 VIADD R3, R0, 0x1 ;  /* 0x0000000100030836 */ /* 0x000fc60000000000 */
[----:B------:R-:W-:-:S04]  /*1fb0*/  FSETP.GT.AND P4, PT, R11, R10, PT ;  /* 0x0000000a0b00720b */ /* 0x000fc80003f84000 */
[----:B------:R-:W-:Y:S02]  /*1fc0*/  FSEL R11, R11, R10, P4 ;  /* 0x0000000a0b0b7208 */ /* 0x000fe40002000000 */
[----:B------:R-:W-:Y:S02]  /*1fd0*/  @P1 IADD3 R3, PT, PT, R0, 0x2, RZ ;  /* 0x0000000200031810 */ /* 0x000fe40007ffe0ff */
[----:B---3--:R-:W-:-:S04]  /*1fe0*/  FSETP.GT.AND P6, PT, R12, R11, PT ;  /* 0x0000000b0c00720b */ /* 0x008fc80003fc4000 */
[----:B------:R-:W-:Y:S02]  /*1ff0*/  FSEL R12, R12, R11, P6 ;  /* 0x0000000b0c0c7208 */ /* 0x000fe40003000000 */
[----:B------:R-:W-:Y:S02]  /*2000*/  @P4 IADD3 R3, PT, PT, R0, 0x3, RZ ;  /* 0x0000000300034810 */ /* 0x000fe40007ffe0ff */
[----:B------:R-:W-:-:S04]  /*2010*/  FSETP.GT.AND P5, PT, R13, R12, PT ;  /* 0x0000000c0d00720b */ /* 0x000fc80003fa4000 */
[----:B------:R-:W-:Y:S01]  /*2020*/  FSEL R13, R13, R12, P5 ;  /* 0x0000000c0d0d7208 */ /* 0x000fe20002800000 */
[----:B------:R-:W-:-:S03]  /*2030*/  @P6 VIADD R3, R0, 0x4 ;  /* 0x0000000400036836 */ /* 0x000fc60000000000 */
[----:B------:R-:W-:-:S04]  /*2040*/  FSETP.GT.AND P3, PT, R14, R13, PT ;  /* 0x0000000d0e00720b */ /* 0x000fc80003f64000 */
[----:B------:R-:W-:Y:S02]  /*2050*/  FSEL R14, R14, R13, P3 ;  /* 0x0000000d0e0e7208 */ /* 0x000fe40001800000 */
[----:B------:R-:W-:Y:S02]  /*2060*/  @P5 IADD3 R3, PT, PT, R0, 0x5, RZ ;  /* 0x0000000500035810 */ /* 0x000fe40007ffe0ff */
[----:B------:R-:W-:-:S04]  /*2070*/  FSETP.GT.AND P0, PT, R15, R14, PT ;  /* 0x0000000e0f00720b */ /* 0x000fc80003f04000 */
[----:B------:R-:W-:Y:S02]  /*2080*/  FSEL R15, R15, R14, P0 ;  /* 0x0000000e0f0f7208 */ /* 0x000fe40000000000 */
[----:B------:R-:W-:Y:S02]  /*2090*/  @P3 IADD3 R3, PT, PT, R0, 0x6, RZ ;  /* 0x0000000600033810 */ /* 0x000fe40007ffe0ff */
[----:B----4-:R-:W-:-:S04]  /*20a0*/  FSETP.GT.AND P1, PT, R16, R15, PT ;  /* 0x0000000f1000720b */ /* 0x010fc80003f24000 */
        /* <DEDUP_REMOVED lines=22> */
[----:B------:R-:W-:-:S07]  /*2210*/  @P1 IADD3 R3, PT, PT, R0, 0xe, RZ ;  /* 0x0000000e00031810 */ /* 0x000fce0007ffe0ff */
[C---:B------:R-:W-:Y:S01]  /*2220*/  @P4 IADD3 R3, PT, PT, R0.reuse, 0xf, RZ ;  /* 0x0000000f00034810 */ /* 0x040fe20007ffe0ff */
[----:B------:R-:W-:-:S05]  /*2230*/  VIADD R0, R0, 0x10 ;  /* 0x0000001000007836 */ /* 0x000fca0000000000 */
[----:B------:R-:W-:-:S13]  /*2240*/  ISETP.NE.AND P0, PT, R0, UR6, PT ;  /* 0x0000000600007c0c */ /* 0x000fda000bf05270 */
[----:B------:R-:W-:Y:S05]  /*2250*/  @P0 BRA `(.L_x_53) ;  /* 0xfffffffc00200947 */ /* 0x000fea000383ffff */
[----:B------:R-:W-:-:S07]  /*2260*/  MOV R0, UR6 ;  /* 0x0000000600007c02 */ /* 0x000fce0008000f00 */
.L_x_52:
[----:B------:R-:W-:-:S09]  /*2270*/  UISETP.NE.AND UP0, UPT, UR9, URZ, UPT ;  /* 0x000000ff0900728c */ /* 0x000fd2000bf05270 */
[----:B------:R-:W-:Y:S05]  /*2280*/  BRA.U !UP0, `(.L_x_54) ;  /* 0x0000000508107547 */ /* 0x000fea000b800000 */
[----:B------:R-:W-:Y:S02]  /*2290*/  UIADD3 UR7, UPT, UPT, UR9, -0x1, URZ ;  /* 0xffffffff09077890 */ /* 0x000fe4000fffe0ff */
[----:B------:R-:W-:Y:S02]  /*22a0*/  UISETP.NE.AND UP1, UPT, UR10, URZ, UPT ;  /* 0x000000ff0a00728c */ /* 0x000fe4000bf25270 */
[----:B------:R-:W-:-:S09]  /*22b0*/  UISETP.GE.U32.AND UP0, UPT, UR7, 0x7, UPT ;  /* 0x000000070700788c */ /* 0x000fd2000bf06070 */
[----:B------:R-:W-:Y:S05]  /*22c0*/  BRA.U !UP0, `(.L_x_55) ;  /* 0x0000000108707547 */ /* 0x000fea000b800000 */
[----:B------:R-:W-:-:S05]  /*22d0*/  LEA R2, R0, UR15, 0x2 ;  /* 0x0000000f00027c11 */ /* 0x000fca000f8e10ff */
[----:B------:R-:W2:Y:S04]  /*22e0*/  LDL.128 R8, [R2] ;  /* 0x0000000002087983 */ /* 0x000ea80000100c00 */
[----:B------:R-:W3:Y:S01]  /*22f0*/  LDL.128 R12, [R2+0x10] ;  /* 0x00001000020c7983 */ /* 0x000ee20000100c00 */
[----:B--2--5:R-:W-:-:S04]  /*2300*/  FSETP.GT.AND P5, PT, R8, R27, PT ;  /* 0x0000001b0800720b */ /* 0x024fc80003fa4000 */
[----:B------:R-:W-:Y:S02]  /*2310*/  FSEL R8, R8, R27, P5 ;  /* 0x0000001b08087208 */ /* 0x000fe40002800000 */
[----:B------:R-:W-:Y:S02]  /*2320*/  SEL R3, R0, R3, P5 ;  /* 0x0000000300037207 */ /* 0x000fe40002800000 */
[----:B------:R-:W-:-:S04]  /*2330*/  FSETP.GT.AND P6, PT, R9, R8, PT ;  /* 0x000000080900720b */ /* 0x000fc80003fc4000 */
[----:B------:R-:W-:-:S04]  /*2340*/  FSEL R9, R9, R8, P6 ;  /* 0x0000000809097208 */ /* 0x000fc80003000000 */
[----:B------:R-:W-:-:S04]  /*2350*/  FSETP.GT.AND P4, PT, R10, R9, PT ;  /* 0x000000090a00720b */ /* 0x000fc80003f84000 */
[----:B------:R-:W-:Y:S02]  /*2360*/  FSEL R10, R10, R9, P4 ;  /* 0x000000090a0a7208 */ /* 0x000fe40002000000 */
[----:B------:R-:W-:Y:S02]  /*2370*/  @P6 IADD3 R3, PT, PT, R0, 0x1, RZ ;  /* 0x0000000100036810 */ /* 0x000fe40007ffe0ff */
[----:B------:R-:W-:-:S04]  /*2380*/  FSETP.GT.AND P3, PT, R11, R10, PT ;  /* 0x0000000a0b00720b */ /* 0x000fc80003f64000 */
[----:B------:R-:W-:Y:S01]  /*2390*/  FSEL R11, R11, R10, P3 ;  /* 0x0000000a0b0b7208 */ /* 0x000fe20001800000 */
[----:B------:R-:W-:-:S03]  /*23a0*/  @P4 VIADD R3, R0, 0x2 ;  /* 0x0000000200034836 */ /* 0x000fc60000000000 */
[----:B---3--:R-:W-:-:S04]  /*23b0*/  FSETP.GT.AND P0, PT, R12, R11, PT ;  /* 0x0000000b0c00720b */ /* 0x008fc80003f04000 */
        /* <DEDUP_REMOVED lines=12> */
[----:B------:R-:W-:-:S07]  /*2480*/  VIADD R0, R0, 0x8 ;  /* 0x0000000800007836 */ /* 0x000fce0000000000 */
.L_x_55:
[----:B------:R-:W-:Y:S05]  /*2490*/  BRA.U !UP1, `(.L_x_54) ;  /* 0x00000001098c7547 */ /* 0x000fea000b800000 */
[----:B------:R-:W-:Y:S02]  /*24a0*/  UIADD3 UR7, UPT, UPT, UR10, -0x1, URZ ;  /* 0xffffffff0a077890 */ /* 0x000fe4000fffe0ff */
[----:B------:R-:W-:Y:S02]  /*24b0*/  UISETP.NE.AND UP1, UPT, UR8, URZ, UPT ;  /* 0x000000ff0800728c */ /* 0x000fe4000bf25270 */
[----:B------:R-:W-:-:S09]  /*24c0*/  UISETP.GE.U32.AND UP0, UPT, UR7, 0x3, UPT ;  /* 0x000000030700788c */ /* 0x000fd2000bf06070 */
[----:B------:R-:W-:Y:S05]  /*24d0*/  BRA.U !UP0, `(.L_x_56) ;  /* 0x00000001083c7547 */ /* 0x000fea000b800000 */
[----:B------:R-:W-:-:S06]  /*24e0*/  LEA R8, R0, UR15, 0x2 ;  /* 0x0000000f00087c11 */ /* 0x000fcc000f8e10ff */
[----:B------:R-:W2:Y:S02]  /*24f0*/  LDL.128 R8, [R8] ;  /* 0x0000000008087983 */ /* 0x000ea40000100c00 */
        /* <DEDUP_REMOVED lines=9> */
[----:B------:R-:W-:Y:S02]  /*2590*/  FSEL R27, R11, R10, P4 ;  /* 0x0000000a0b1b7208 */ /* 0x000fe40002000000 */
[----:B------:R-:W-:-:S07]  /*25a0*/  @P3 IADD3 R3, PT, PT, R0, 0x2, RZ ;  /* 0x0000000200033810 */ /* 0x000fce0007ffe0ff */
[C---:B------:R-:W-:Y:S01]  /*25b0*/  @P4 VIADD R3, R0.reuse, 0x3 ;  /* 0x0000000300034836 */ /* 0x040fe20000000000 */
[----:B------:R-:W-:-:S07]  /*25c0*/  IADD3 R0, PT, PT, R0, 0x4, RZ ;  /* 0x0000000400007810 */ /* 0x000fce0007ffe0ff */
.L_x_56:
[----:B------:R-:W-:Y:S05]  /*25d0*/  BRA.U !UP1, `(.L_x_54) ;  /* 0x00000001093c7547 */ /* 0x000fea000b800000 */
[----:B------:R-:W-:-:S05]  /*25e0*/  LEA R2, R0, UR15, 0x2 ;  /* 0x0000000f00027c11 */ /* 0x000fca000f8e10ff */
[----:B------:R-:W2:Y:S01]  /*25f0*/  LDL.64 R8, [R2] ;  /* 0x0000000002087983 */ /* 0x000ea20000100a00 */
[----:B------:R-:W-:Y:S01]  /*2600*/  UISETP.NE.AND UP0, UPT, UR8, 0x1, UPT ;  /* 0x000000010800788c */ /* 0x000fe2000bf05270 */
[----:B--2--5:R-:W-:-:S04]  /*2610*/  FSETP.GT.AND P0, PT, R8, R27, PT ;  /* 0x0000001b0800720b */ /* 0x024fc80003f04000 */
[----:B------:R-:W-:Y:S02]  /*2620*/  FSEL R8, R8, R27, P0 ;  /* 0x0000001b08087208 */ /* 0x000fe40000000000 */
[----:B------:R-:W-:Y:S02]  /*2630*/  SEL R3, R0, R3, P0 ;  /* 0x0000000300037207 */ /* 0x000fe40000000000 */
[----:B------:R-:W-:Y:S05]  /*2640*/  BRA.U !UP0, `(.L_x_54) ;  /* 0x0000000108207547 */ /* 0x000fea000b800000 */
[----:B------:R-:W2:Y:S01]  /*2650*/  LDL R11, [R2+0x8] ;  /* 0x00000800020b7983 */ /* 0x000ea20000100800 */
[----:B------:R-:W-:Y:S01]  /*2660*/  UISETP.NE.AND UP0, UPT, UR8, 0x2, UPT ;  /* 0x000000020800788c */ /* 0x000fe2000bf05270 */
[----:B------:R-:W-:-:S04]  /*2670*/  FSETP.GT.AND P0, PT, R9, R8, PT ;  /* 0x000000080900720b */ /* 0x000fc80003f04000 */
[----:B------:R-:W-:Y:S02]  /*2680*/  FSEL R8, R9, R8, P0 ;  /* 0x0000000809087208 */ /* 0x000fe40000000000 */
[----:B------:R-:W-:-:S07]  /*2690*/  PLOP3.LUT P3, PT, PT, PT, UP0, 0x80, 0x8 ;  /* 0x000000000008781c */ /* 0x000fce0003f6f008 */
[----:B------:R-:W-:Y:S02]  /*26a0*/  @P0 IADD3 R3, PT, PT, R0, 0x1, RZ ;  /* 0x0000000100030810 */ /* 0x000fe40007ffe0ff */
[----:B--2---:R-:W-:-:S13]  /*26b0*/  FSETP.GT.AND P1, PT, R11, R8, P3 ;  /* 0x000000080b00720b */ /* 0x004fda0001f24000 */
[----:B------:R-:W-:-:S07]  /*26c0*/  @P1 VIADD R3, R0, 0x2 ;  /* 0x0000000200031836 */ /* 0x000fce0000000000 */
.L_x_54:
[----:B------:R0:W-:Y:S01]  /*26d0*/  STG.E.U8 desc[UR12][R6.64+0x3], R3 ;  /* 0x0000030306007986 */ /* 0x0001e2000c10110c */
[----:B------:R-:W-:Y:S05]  /*26e0*/  @!P2 BRA `(.L_x_57) ;  /* 0xffffffd800c8a947 */ /* 0x000fea000383ffff */
.L_x_2:
[----:B------:R-:W-:Y:S05]  /*26f0*/  BSYNC.RECONVERGENT B0 ;  /* 0x0000000000007941 */ /* 0x000fea0003800200 */
.L_x_1:
[----:B------:R-:W1:Y:S01]  /*2700*/  LDCU UR7, c[0x0][0x388] ;  /* 0x00007100ff0777ac */ /* 0x000e620008000800 */
[----:B------:R-:W-:-:S04]  /*2710*/  IADD3 R24, PT, PT, R24, UR4, RZ ;  /* 0x0000000418187c10 */ /* 0x000fc8000fffe0ff */
[----:B-1----:R-:W-:-:S13]  /*2720*/  ISETP.GE.AND P0, PT, R24, UR7, PT ;  /* 0x0000000718007c0c */ /* 0x002fda000bf06270 */
[----:B------:R-:W-:Y:S05]  /*2730*/  @!P0 BRA `(.L_x_58) ;  /* 0xffffffd800a08947 */ /* 0x000fea000383ffff */
[----:B------:R-:W-:Y:S05]  /*2740*/  EXIT ;  /* 0x000000000000794d */ /* 0x000fea0003800000 */
.L_x_0:
[----:B------:R-:W0:Y:S01]  /*2750*/  I2F.U32.RP R6, UR5 ;  /* 0x0000000500067d06 */ /* 0x000e220008209000 */
[----:B------:R-:W1:Y:S01]  /*2760*/  LDCU UR6, c[0x0][0x38c] ;  /* 0x00007180ff0677ac */ /* 0x000e620008000800 */
[----:B------:R-:W-:Y:S01]  /*2770*/  IADD3 R7, PT, PT, R5, UR5, RZ ;  /* 0x0000000505077c10 */ /* 0x000fe2000fffe0ff */
[----:B------:R-:W-:Y:S01]  /*2780*/  IMAD R9, RZ, RZ, -UR5 ;  /* 0x80000005ff097e24 */ /* 0x000fe2000f8e02ff */
[----:B------:R-:W-:-:S04]  /*2790*/  ISETP.NE.U32.AND P2, PT, RZ, UR5, PT ;  /* 0x00000005ff007c0c */ /* 0x000fc8000bf45070 */
[----:B0-----:R-:W0:Y:S01]  /*27a0*/  MUFU.RCP R6, R6 ;  /* 0x0000000600067308 */ /* 0x001e220000001000 */
[C---:B-1----:R-:W-:Y:S02]  /*27b0*/  ISETP.GE.AND P0, PT, R7.reuse, UR6, PT ;  /* 0x0000000607007c0c */ /* 0x042fe4000bf06270 */
[----:B------:R-:W-:Y:S01]  /*27c0*/  VIMNMX R0, PT, PT, R7, UR6, !PT ;  /* 0x0000000607007c48 */ /* 0x000fe2000ffe0100 */
[----:B------:R-:W1:Y:S01]  /*27d0*/  LDCU UR6, c[0x0][0x388] ;  /* 0x00007100ff0677ac */ /* 0x000e620008000800 */
[----:B------:R-:W-:-:S04]  /*27e0*/  SEL R4, RZ, 0x1, P0 ;  /* 0x00000001ff047807 */ /* 0x000fc80000000000 */
[----:B------:R-:W-:Y:S02]  /*27f0*/  IADD3 R0, PT, PT, R0, -R7, -R4 ;  /* 0x8000000700007210 */ /* 0x000fe40007ffe804 */
[----:B0-----:R-:W-:-:S04]  /*2800*/  IADD3 R2, PT, PT, R6, 0xffffffe, RZ ;  /* 0x0ffffffe06027810 */ /* 0x001fc80007ffe0ff */
[----:B------:R0:W2:Y:S02]  /*2810*/  F2I.FTZ.U32.TRUNC.NTZ R3, R2 ;  /* 0x0000000200037305 */ /* 0x0000a4000021f000 */
[----:B0-----:R-:W-:Y:S01]  /*2820*/  MOV R2, RZ ;  /* 0x000000ff00027202 */ /* 0x001fe20000000f00 */
[----:B--2---:R-:W-:-:S04]  /*2830*/  IMAD R9, R9, R3, RZ ;  /* 0x0000000309097224 */ /* 0x004fc800078e02ff */
[----:B------:R-:W-:-:S06]  /*2840*/  IMAD.HI.U32 R3, R3, R9, R2 ;  /* 0x0000000903037227 */ /* 0x000fcc00078e0002 */
[----:B------:R-:W-:-:S04]  /*2850*/  IMAD.HI.U32 R3, R3, R0, RZ ;  /* 0x0000000003037227 */ /* 0x000fc800078e00ff */
[----:B------:R-:W-:-:S04]  /*2860*/  IMAD.MOV R9, RZ, RZ, -R3 ;  /* 0x000000ffff097224 */ /* 0x000fc800078e0a03 */
[----:B------:R-:W-:Y:S01]  /*2870*/  IMAD R0, R9, UR5, R0 ;  /* 0x0000000509007c24 */ /* 0x000fe2000f8e0200 */
[----:B------:R-:W-:-:S04]  /*2880*/  IADD3 R9, PT, PT, R7, UR5, RZ ;  /* 0x0000000507097c10 */ /* 0x000fc8000fffe0ff */
[----:B------:R-:W-:Y:S01]  /*2890*/  ISETP.GE.U32.AND P0, PT, R0, UR5, PT ;  /* 0x0000000500007c0c */ /* 0x000fe2000bf06070 */
[----:B------:R-:W-:-:S12]  /*28a0*/  VIADD R6, R9, UR5 ;  /* 0x0000000509067c36 */ /* 0x000fd80008000000 */
[----:B------:R-:W-:Y:S02]  /*28b0*/  @P0 IADD3 R0, PT, PT, R0, -UR5, RZ ;  /* 0x8000000500000c10 */ /* 0x000fe4000fffe0ff */
[----:B------:R-:W-:Y:S02]  /*28c0*/  @P0 IADD3 R3, PT, PT, R3, 0x1, RZ ;  /* 0x0000000103030810 */ /* 0x000fe40007ffe0ff */
[----:B------:R-:W-:-:S13]  /*28d0*/  ISETP.GE.U32.AND P1, PT, R0, UR5, PT ;  /* 0x0000000500007c0c */ /* 0x000fda000bf26070 */
[----:B------:R-:W-:Y:S01]  /*28e0*/  @P1 VIADD R3, R3, 0x1 ;  /* 0x0000000103031836 */ /* 0x000fe20000000000 */
[----:B------:R-:W-:-:S04]  /*28f0*/  @!P2 LOP3.LUT R3, RZ, UR5, RZ, 0x33, !PT ;  /* 0x00000005ff03ac12 */ /* 0x000fc8000f8e33ff */
[----:B------:R-:W-:-:S04]  /*2900*/  IADD3 R0, PT, PT, R4, R3, RZ ;  /* 0x0000000304007210 */ /* 0x000fc80007ffe0ff */
[----:B-1----:R-:W-:-:S07]  /*2910*/  LOP3.LUT R8, R0, 0x3, RZ, 0xc0, !PT ;  /* 0x0000000300087812 */ /* 0x002fce00078ec0ff */
.L_x_64:
[----:B0-----:R-:W0:Y:S01]  /*2920*/  LDC R4, c[0x0][0x38c] ;  /* 0x0000e300ff047b82 */ /* 0x001e220000000800 */
[----:B------:R-:W-:Y:S01]  /*2930*/  BSSY.RECONVERGENT B0, `(.L_x_59) ;  /* 0x000002e000007945 */ /* 0x000fe20003800200 */
[----:B0-----:R-:W-:-:S13]  /*2940*/  ISETP.GE.AND P0, PT, R5, R4, PT ;  /* 0x000000040500720c */ /* 0x001fda0003f06270 */
[----:B-123--:R-:W-:Y:S05]  /*2950*/  @P0 BRA `(.L_x_60) ;  /* 0x0000000000ac0947 */ /* 0x00efea0003800000 */
[----:B------:R-:W0:Y:S01]  /*2960*/  LDC.64 R2, c[0x0][0x380] ;  /* 0x0000e000ff027b82 */ /* 0x000e220000000a00 */
[----:B------:R-:W-:Y:S01]  /*2970*/  ISETP.NE.AND P0, PT, R8, 0x3, PT ;  /* 0x000000030800780c */ /* 0x000fe20003f05270 */
[----:B------:R-:W-:Y:S01]  /*2980*/  BSSY.RECONVERGENT B1, `(.L_x_61) ;  /* 0x0000015000017945 */ /* 0x000fe20003800200 */
[----:B------:R-:W-:Y:S02]  /*2990*/  ISETP.GE.U32.AND P1, PT, R0, 0x3, PT ;  /* 0x000000030000780c */ /* 0x000fe40003f26070 */
[----:B------:R-:W-:-:S09]  /*29a0*/  MOV R19, R5 ;  /* 0x0000000500137202 */ /* 0x000fd20000000f00 */
[----:B------:R-:W-:Y:S05]  /*29b0*/  @!P0 BRA `(.L_x_62) ;  /* 0x0000000000448947 */ /* 0x000fea0003800000 */
[----:B------:R-:W1:Y:S01]  /*29c0*/  LDC R15, c[0x0][0x388] ;  /* 0x0000e200ff0f7b82 */ /* 0x000e620000000800 */
[----:B------:R-:W-:Y:S02]  /*29d0*/  ISETP.NE.AND P0, PT, R8, RZ, PT ;  /* 0x000000ff0800720c */ /* 0x000fe40003f05270 */
[----:B------:R-:W-:-:S05]  /*29e0*/  MOV R19, R7 ;  /* 0x0000000700137202 */ /* 0x000fca0000000f00 */
[----:B------:R-:W2:Y:S01]  /*29f0*/  LDC.64 R10, c[0x0][0x380] ;  /* 0x0000e000ff0a7b82 */ /* 0x000ea20000000a00 */
[----:B-1----:R-:W-:-:S04]  /*2a00*/  IMAD R13, R5, R15, R24 ;  /* 0x0000000f050d7224 */ /* 0x002fc800078e0218 */
[----:B--2---:R-:W-:-:S05]  /*2a10*/  IMAD.WIDE R12, R13, 0x4, R10 ;  /* 0x000000040d0c7825 */ /* 0x004fca00078e020a */
[----:B------:R1:W-:Y:S01]  /*2a20*/  STG.E.U8 desc[UR12][R12.64+0x3], RZ ;  /* 0x000003ff0c007986 */ /* 0x0003e2000c10110c */
[----:B------:R-:W-:Y:S05]  /*2a30*/  @!P0 BRA `(.L_x_62) ;  /* 0x0000000000248947 */ /* 0x000fea0003800000 */
[----:B------:R-:W-:Y:S01]  /*2a40*/  ISETP.NE.AND P0, PT, R8, 0x1, PT ;  /* 0x000000010800780c */ /* 0x000fe20003f05270 */
[----:B-1----:R-:W-:Y:S02]  /*2a50*/  IMAD R13, R7, R15, R24 ;  /* 0x0000000f070d7224 */ /* 0x002fe400078e0218 */
[----:B------:R-:W-:Y:S02]  /*2a60*/  IMAD.MOV.U32 R19, RZ, RZ, R9 ;  /* 0x000000ffff137224 */ /* 0x000fe400078e0009 */
[----:B------:R-:W-:-:S05]  /*2a70*/  IMAD.WIDE R12, R13, 0x4, R10 ;  /* 0x000000040d0c7825 */ /* 0x000fca00078e020a */
[----:B------:R2:W-:Y:S03]  /*2a80*/  STG.E.U8 desc[UR12][R12.64+0x3], RZ ;  /* 0x000003ff0c007986 */ /* 0x0005e6000c10110c */
[----:B------:R-:W-:Y:S01]  /*2a90*/  @P0 IMAD R15, R9, R15, R24 ;  /* 0x0000000f090f0224 */ /* 0x000fe200078e0218 */
[----:B------:R-:W-:-:S03]  /*2aa0*/  @P0 MOV R19, R6 ;  /* 0x0000000600130202 */ /* 0x000fc60000000f00 */
[----:B------:R-:W-:-:S05]  /*2ab0*/  @P0 IMAD.WIDE R10, R15, 0x4, R10 ;  /* 0x000000040f0a0825 */ /* 0x000fca00078e020a */
[----:B------:R2:W-:Y:S02]  /*2ac0*/  @P0 STG.E.U8 desc[UR12][R10.64+0x3], RZ ;  /* 0x000003ff0a000986 */ /* 0x0005e4000c10110c */
.L_x_62:
[----:B------:R-:W-:Y:S05]  /*2ad0*/  BSYNC.RECONVERGENT B1 ;  /* 0x0000000000017941 */ /* 0x000fea0003800200 */
.L_x_61:
[----:B------:R-:W-:Y:S05]  /*2ae0*/  @!P1 BRA `(.L_x_60) ;  /* 0x0000000000489947 */ /* 0x000fea0003800000 */
.L_x_63:
[C---:B-123--:R-:W-:Y:S01]  /*2af0*/  IADD3 R13, PT, PT, R19.reuse, UR5, RZ ;  /* 0x00000005130d7c10 */ /* 0x04efe2000fffe0ff */
[----:B------:R-:W-:-:S04]  /*2b00*/  IMAD R11, R19, UR6, R24 ;  /* 0x00000006130b7c24 */ /* 0x000fc8000f8e0218 */
[C---:B------:R-:W-:Y:S02]  /*2b10*/  VIADD R15, R13.reuse, UR5 ;  /* 0x000000050d0f7c36 */ /* 0x040fe40008000000 */
[----:B------:R-:W-:Y:S02]  /*2b20*/  IMAD R13, R13, UR6, R24 ;  /* 0x000000060d0d7c24 */ /* 0x000fe4000f8e0218 */
[----:B0-----:R-:W-:Y:S01]  /*2b30*/  IMAD.WIDE R10, R11, 0x4, R2 ;  /* 0x000000040b0a7825 */ /* 0x001fe200078e0202 */
[----:B------:R-:W-:-:S03]  /*2b40*/  IADD3 R21, PT, PT, R15, UR5, RZ ;  /* 0x000000050f157c10 */ /* 0x000fc6000fffe0ff */
[--C-:B------:R-:W-:Y:S01]  /*2b50*/  IMAD R15, R15, UR6, R24.reuse ;  /* 0x000000060f0f7c24 */ /* 0x100fe2000f8e0218 */
[----:B------:R3:W-:Y:S01]  /*2b60*/  STG.E.U8 desc[UR12][R10.64+0x3], RZ ;  /* 0x000003ff0a007986 */ /* 0x0007e2000c10110c */
[C---:B------:R-:W-:Y:S01]  /*2b70*/  IMAD R17, R21.reuse, UR6, R24 ;  /* 0x0000000615117c24 */ /* 0x040fe2000f8e0218 */
[----:B------:R-:W-:Y:S01]  /*2b80*/  IADD3 R19, PT, PT, R21, UR5, RZ ;  /* 0x0000000515137c10 */ /* 0x000fe2000fffe0ff */
[----:B------:R-:W-:-:S03]  /*2b90*/  IMAD.WIDE R12, R13, 0x4, R2 ;  /* 0x000000040d0c7825 */ /* 0x000fc600078e0202 */
[----:B------:R-:W-:Y:S01]  /*2ba0*/  ISETP.GE.AND P0, PT, R19, R4, PT ;  /* 0x000000041300720c */ /* 0x000fe20003f06270 */
[--C-:B------:R-:W-:Y:S01]  /*2bb0*/  IMAD.WIDE R14, R15, 0x4, R2.reuse ;  /* 0x000000040f0e7825 */ /* 0x100fe200078e0202 */
[----:B------:R3:W-:Y:S03]  /*2bc0*/  STG.E.U8 desc[UR12][R12.64+0x3], RZ ;  /* 0x000003ff0c007986 */ /* 0x0007e6000c10110c */
[----:B------:R-:W-:Y:S01]  /*2bd0*/  IMAD.WIDE R16, R17, 0x4, R2 ;  /* 0x0000000411107825 */ /* 0x000fe200078e0202 */
[----:B------:R3:W-:Y:S04]  /*2be0*/  STG.E.U8 desc[UR12][R14.64+0x3], RZ ;  /* 0x000003ff0e007986 */ /* 0x0007e8000c10110c */
[----:B------:R3:W-:Y:S03]  /*2bf0*/  STG.E.U8 desc[UR12][R16.64+0x3], RZ ;  /* 0x000003ff10007986 */ /* 0x0007e6000c10110c */
[----:B------:R-:W-:Y:S05]  /*2c00*/  @!P0 BRA `(.L_x_63) ;  /* 0xfffffffc00b88947 */ /* 0x000fea000383ffff */
.L_x_60:
[----:B------:R-:W-:Y:S05]  /*2c10*/  BSYNC.RECONVERGENT B0 ;  /* 0x0000000000007941 */ /* 0x000fea0003800200 */
.L_x_59:
[----:B------:R-:W4:Y:S01]  /*2c20*/  LDCU UR7, c[0x0][0x388] ;  /* 0x00007100ff0777ac */ /* 0x000f220008000800 */
[----:B------:R-:W-:-:S05]  /*2c30*/  VIADD R24, R24, UR4 ;  /* 0x0000000418187c36 */ /* 0x000fca0008000000 */
[----:B----4-:R-:W-:-:S13]  /*2c40*/  ISETP.GE.AND P0, PT, R24, UR7, PT ;  /* 0x0000000718007c0c */ /* 0x010fda000bf06270 */
[----:B------:R-:W-:Y:S05]  /*2c50*/  @!P0 BRA `(.L_x_64) ;  /* 0xfffffffc00308947 */ /* 0x000fea000383ffff */
[----:B------:R-:W-:Y:S05]  /*2c60*/  EXIT ;  /* 0x000000000000794d */ /* 0x000fea0003800000 */
        .weak           $__internal_0_$__cuda_sm20_sqrt_rn_f32_slowpath
        .type           $__internal_0_$__cuda_sm20_sqrt_rn_f32_slowpath,@function
        .size           $__internal_0_$__cuda_sm20_sqrt_rn_f32_slowpath,($__internal_1_$__cuda_sm3x_div_rn_noftz_f32_slowpath - $__internal_0_$__cuda_sm20_sqrt_rn_f32_slowpath)
$__internal_0_$__cuda_sm20_sqrt_rn_f32_slowpath:
[----:B------:R-:W-:-:S13]  /*2c70*/  LOP3.LUT P0, RZ, R4, 0x7fffffff, RZ, 0xc0, !PT ;  /* 0x7fffffff04ff7812 */ /* 0x000fda000780c0ff */
[----:B------:R-:W-:Y:S05]  /*2c80*/  @!P0 BRA `(.L_x_65) ;  /* 0x0000000000448947 */ /* 0x000fea0003800000 */
[----:B------:R-:W-:Y:S02]  /*2c90*/  FSETP.GEU.FTZ.AND P0, PT, R4, RZ, PT ;  /* 0x000000ff0400720b */ /* 0x000fe40003f1e000 */
[----:B------:R-:W-:-:S11]  /*2ca0*/  MOV R0, R4 ;  /* 0x0000000400007202 */ /* 0x000fd60000000f00 */
[----:B------:R-:W-:Y:S01]  /*2cb0*/  @!P0 MOV R4, 0x7fffffff ;  /* 0x7fffffff00048802 */ /* 0x000fe20000000f00 */
[----:B------:R-:W-:Y:S06]  /*2cc0*/  @!P0 BRA `(.L_x_65) ;  /* 0x0000000000348947 */ /* 0x000fec0003800000 */
[----:B------:R-:W-:-:S13]  /*2cd0*/  FSETP.GTU.FTZ.AND P0, PT, |R0|, +INF , PT ;  /* 0x7f8000000000780b */ /* 0x000fda0003f1c200 */
[----:B------:R-:W-:Y:S01]  /*2ce0*/  @P0 FADD.FTZ R4, R0, 1 ;  /* 0x3f80000000040421 */ /* 0x000fe20000010000 */
[----:B------:R-:W-:Y:S06]  /*2cf0*/  @P0 BRA `(.L_x_65) ;  /* 0x0000000000280947 */ /* 0x000fec0003800000 */
[----:B------:R-:W-:-:S13]  /*2d00*/  FSETP.NEU.FTZ.AND P0, PT, |R0|, +INF , PT ;  /* 0x7f8000000000780b */ /* 0x000fda0003f1d200 */
[----:B------:R-:W-:-:S04]  /*2d10*/  @P0 FFMA R8, R0, 1.84467440737095516160e+19, RZ ;  /* 0x5f80000000080823 */ /* 0x000fc800000000ff */
[----:B------:R-:W0:Y:S02]  /*2d20*/  @P0 MUFU.RSQ R9, R8 ;  /* 0x0000000800090308 */ /* 0x000e240000001400 */
[----:B0-----:R-:W-:Y:S01]  /*2d30*/  @P0 FMUL.FTZ R11, R8, R9 ;  /* 0x00000009080b0220 */ /* 0x001fe20000410000 */
[----:B------:R-:W-:-:S03]  /*2d40*/  @P0 FMUL.FTZ R9, R9, 0.5 ;  /* 0x3f00000009090820 */ /* 0x000fc60000410000 */
[----:B------:R-:W-:-:S04]  /*2d50*/  @P0 FADD.FTZ R4, -R11, -RZ ;  /* 0x800000ff0b040221 */ /* 0x000fc80000010100 */
[----:B------:R-:W-:Y:S01]  /*2d60*/  @P0 FFMA R10, R11, R4, R8 ;  /* 0x000000040b0a0223 */ /* 0x000fe20000000008 */
[----:B------:R-:W-:-:S03]  /*2d70*/  @!P0 IMAD.MOV.U32 R4, RZ, RZ, R0 ;  /* 0x000000ffff048224 */ /* 0x000fc600078e0000 */
[----:B------:R-:W-:-:S04]  /*2d80*/  @P0 FFMA R9, R10, R9, R11 ;  /* 0x000000090a090223 */ /* 0x000fc8000000000b */
[----:B------:R-:W-:-:S07]  /*2d90*/  @P0 FMUL.FTZ R4, R9, 2.3283064365386962891e-10 ;  /* 0x2f80000009040820 */ /* 0x000fce0000410000 */
.L_x_65:
[----:B------:R-:W-:Y:S01]  /*2da0*/  HFMA2 R9, -RZ, RZ, 0, 0 ;  /* 0x00000000ff097431 */ /* 0x000fe200000001ff */
[----:B------:R-:W-:-:S04]  /*2db0*/  MOV R8, R12 ;  /* 0x0000000c00087202 */ /* 0x000fc80000000f00 */
[----:B------:R-:W-:Y:S05]  /*2dc0*/  RET.REL.NODEC R8 `(_Z19SpectralAngleMethodP6uchar4iii) ;  /* 0xffffffd0088c7950 */ /* 0x000fea0003c3ffff */
        .weak           $__internal_1_$__cuda_sm3x_div_rn_noftz_f32_slowpath
        .type           $__internal_1_$__cuda_sm3x_div_rn_noftz_f32_slowpath,@function
        .size           $__internal_1_$__cuda_sm3x_div_rn_noftz_f32_slowpath,(.L_x_79 - $__internal_1_$__cuda_sm3x_div_rn_noftz_f32_slowpath)
$__internal_1_$__cuda_sm3x_div_rn_noftz_f32_slowpath:
[----:B------:R-:W-:Y:S01]  /*2dd0*/  SHF.R.U32.HI R23, RZ, 0x17, R19 ;  /* 0x00000017ff177819 */ /* 0x000fe20000011613 */
[----:B------:R-:W-:Y:S01]  /*2de0*/  BSSY.RECONVERGENT B1, `(.L_x_66) ;  /* 0x0000064000017945 */ /* 0x000fe20003800200 */
[----:B------:R-:W-:Y:S02]  /*2df0*/  SHF.R.U32.HI R21, RZ, 0x17, R4 ;  /* 0x00000017ff157819 */ /* 0x000fe40000011604 */
[----:B------:R-:W-:Y:S02]  /*2e00*/  LOP3.LUT R23, R23, 0xff, RZ, 0xc0, !PT ;  /* 0x000000ff17177812 */ /* 0x000fe400078ec0ff */
[----:B------:R-:W-:Y:S02]  /*2e10*/  LOP3.LUT R21, R21, 0xff, RZ, 0xc0, !PT ;  /* 0x000000ff15157812 */ /* 0x000fe400078ec0ff */
[----:B------:R-:W-:Y:S01]  /*2e20*/  MOV R27, R19 ;  /* 0x00000013001b7202 */ /* 0x000fe20000000f00 */
[----:B------:R-:W-:Y:S01]  /*2e30*/  VIADD R22, R23, 0xffffffff ;  /* 0xffffffff17167836 */ /* 0x000fe20000000000 */
[----:B------:R-:W-:-:S04]  /*2e40*/  IADD3 R20, PT, PT, R21, -0x1, RZ ;  /* 0xffffffff15147810 */ /* 0x000fc80007ffe0ff */
[----:B------:R-:W-:-:S04]  /*2e50*/  ISETP.GT.U32.AND P0, PT, R22, 0xfd, PT ;  /* 0x000000fd1600780c */ /* 0x000fc80003f04070 */
[----:B------:R-:W-:-:S13]  /*2e60*/  ISETP.GT.U32.OR P0, PT, R20, 0xfd, P0 ;  /* 0x000000fd1400780c */ /* 0x000fda0000704470 */
[----:B------:R-:W-:Y:S01]  /*2e70*/  @!P0 IMAD.MOV.U32 R29, RZ, RZ, RZ ;  /* 0x000000ffff1d8224 */ /* 0x000fe200078e00ff */
[----:B------:R-:W-:Y:S06]  /*2e80*/  @!P0 BRA `(.L_x_67) ;  /* 0x00000000005c8947 */ /* 0x000fec0003800000 */
[----:B------:R-:W-:Y:S02]  /*2e90*/  FSETP.GTU.FTZ.AND P0, PT, |R4|, +INF , PT ;  /* 0x7f8000000400780b */ /* 0x000fe40003f1c200 */
[----:B------:R-:W-:-:S04]  /*2ea0*/  FSETP.GTU.FTZ.AND P1, PT, |R19|, +INF , PT ;  /* 0x7f8000001300780b */ /* 0x000fc80003f3c200 */
[----:B------:R-:W-:-:S13]  /*2eb0*/  PLOP3.LUT P0, PT, P0, P1, PT, 0xf8, 0x8f ;  /* 0x00000000008f781c */ /* 0x000fda0000703f70 */
[----:B------:R-:W-:Y:S05]  /*2ec0*/  @P0 BRA `(.L_x_68) ;  /* 0x0000000400500947 */ /* 0x000fea0003800000 */
[----:B------:R-:W-:-:S13]  /*2ed0*/  LOP3.LUT P0, RZ, R27, 0x7fffffff, R4, 0xc8, !PT ;  /* 0x7fffffff1bff7812 */ /* 0x000fda000780c804 */
[----:B------:R-:W-:Y:S05]  /*2ee0*/  @!P0 BRA `(.L_x_69) ;  /* 0x0000000400408947 */ /* 0x000fea0003800000 */
[C---:B------:R-:W-:Y:S02]  /*2ef0*/  FSETP.NEU.FTZ.AND P0, PT, |R4|.reuse, +INF , PT ;  /* 0x7f8000000400780b */ /* 0x040fe40003f1d200 */
[----:B------:R-:W-:Y:S02]  /*2f00*/  FSETP.NEU.FTZ.AND P3, PT, |R19|, +INF , PT ;  /* 0x7f8000001300780b */ /* 0x000fe40003f7d200 */
[----:B------:R-:W-:-:S11]  /*2f10*/  FSETP.NEU.FTZ.AND P1, PT, |R4|, +INF , PT ;  /* 0x7f8000000400780b */ /* 0x000fd60003f3d200 */
[----:B------:R-:W-:Y:S05]  /*2f20*/  @!P3 BRA !P0, `(.L_x_69) ;  /* 0x000000040030b947 */ /* 0x000fea0004000000 */
[----:B------:R-:W-:-:S04]  /*2f30*/  LOP3.LUT P0, RZ, R4, 0x7fffffff, RZ, 0xc0, !PT ;  /* 0x7fffffff04ff7812 */ /* 0x000fc8000780c0ff */
[----:B------:R-:W-:-:S13]  /*2f40*/  PLOP3.LUT P0, PT, P3, P0, PT, 0x2f, 0xf2 ;  /* 0x0000000000f2781c */ /* 0x000fda0001f00577 */
[----:B------:R-:W-:Y:S05]  /*2f50*/  @P0 BRA `(.L_x_70) ;  /* 0x00000004001c0947 */ /* 0x000fea0003800000 */
[----:B------:R-:W-:-:S04]  /*2f60*/  LOP3.LUT P0, RZ, R27, 0x7fffffff, RZ, 0xc0, !PT ;  /* 0x7fffffff1bff7812 */ /* 0x000fc8000780c0ff */
[----:B------:R-:W-:-:S13]  /*2f70*/  PLOP3.LUT P0, PT, P1, P0, PT, 0x2f, 0xf2 ;  /* 0x0000000000f2781c */ /* 0x000fda0000f00577 */
[----:B------:R-:W-:Y:S05]  /*2f80*/  @P0 BRA `(.L_x_71) ;  /* 0x0000000400040947 */ /* 0x000fea0003800000 */
[----:B------:R-:W-:Y:S02]  /*2f90*/  ISETP.GE.AND P0, PT, R20, RZ, PT ;  /* 0x000000ff1400720c */ /* 0x000fe40003f06270 */
[----:B------:R-:W-:-:S11]  /*2fa0*/  ISETP.GE.AND P1, PT, R22, RZ, PT ;  /* 0x000000ff1600720c */ /* 0x000fd60003f26270 */
[----:B------:R-:W-:Y:S01]  /*2fb0*/  @P0 MOV R29, RZ ;  /* 0x000000ff001d0202 */ /* 0x000fe20000000f00 */
[----:B------:R-:W-:Y:S01]  /*2fc0*/  @!P0 FFMA R4, R4, 1.84467440737095516160e+19, RZ ;  /* 0x5f80000004048823 */ /* 0x000fe200000000ff */
[----:B------:R-:W-:Y:S01]  /*2fd0*/  @!P0 MOV R29, 0xffffffc0 ;  /* 0xffffffc0001d8802 */ /* 0x000fe20000000f00 */
[----:B------:R-:W-:-:S04]  /*2fe0*/  @!P1 FFMA R27, R19, 1.84467440737095516160e+19, RZ ;  /* 0x5f800000131b9823 */ /* 0x000fc800000000ff */
[----:B------:R-:W-:-:S07]  /*2ff0*/  @!P1 VIADD R29, R29, 0x40 ;  /* 0x000000401d1d9836 */ /* 0x000fce0000000000 */
.L_x_67:
[----:B------:R-:W-:Y:S01]  /*3000*/  LEA R20, R23, 0xc0800000, 0x17 ;  /* 0xc080000017147811 */ /* 0x000fe200078eb8ff */
[----:B------:R-:W-:Y:S01]  /*3010*/  BSSY.RECONVERGENT B2, `(.L_x_72) ;  /* 0x0000036000027945 */ /* 0x000fe20003800200 */
[----:B------:R-:W-:Y:S02]  /*3020*/  IADD3 R22, PT, PT, R21, -0x7f, RZ ;  /* 0xffffff8115167810 */ /* 0x000fe40007ffe0ff */
[----:B------:R-:W-:Y:S02]  /*3030*/  IADD3 R27, PT, PT, -R20, R27, RZ ;  /* 0x0000001b141b7210 */ /* 0x000fe40007ffe1ff */
[----:B------:R-:W-:Y:S02]  /*3040*/  IADD3 R23, PT, PT, R22, 0x7f, -R23 ;  /* 0x0000007f16177810 */ /* 0x000fe40007ffe817 */
[----:B------:R0:W1:Y:S03]  /*3050*/  MUFU.RCP R20, R27 ;  /* 0x0000001b00147308 */ /* 0x0000660000001000 */
[----:B------:R-:W-:-:S02]  /*3060*/  IMAD.IADD R29, R23, 0x1, R29 ;  /* 0x00000001171d7824 */ /* 0x000fc400078e021d */
[----:B0-----:R-:W-:-:S04]  /*3070*/  FADD.FTZ R27, -R27, -RZ ;  /* 0x800000ff1b1b7221 */ /* 0x001fc80000010100 */
[----:B-1----:R-:W-:-:S04]  /*3080*/  FFMA R21, R20, R27, 1 ;  /* 0x3f80000014157423 */ /* 0x002fc8000000001b */
[----:B------:R-:W-:Y:S01]  /*3090*/  FFMA R20, R20, R21, R20 ;  /* 0x0000001514147223 */ /* 0x000fe20000000014 */
[----:B------:R-:W-:-:S04]  /*30a0*/  IMAD R21, R22, -0x800000, R4 ;  /* 0xff80000016157824 */ /* 0x000fc800078e0204 */
[----:B------:R-:W-:-:S04]  /*30b0*/  FFMA R22, R21, R20, RZ ;  /* 0x0000001415167223 */ /* 0x000fc800000000ff */
[----:B------:R-:W-:-:S04]  /*30c0*/  FFMA R4, R27, R22, R21 ;  /* 0x000000161b047223 */ /* 0x000fc80000000015 */
[----:B------:R-:W-:-:S04]  /*30d0*/  FFMA R4, R20, R4, R22 ;  /* 0x0000000414047223 */ /* 0x000fc80000000016 */
[----:B------:R-:W-:-:S04]  /*30e0*/  FFMA R21, R27, R4, R21 ;  /* 0x000000041b157223 */ /* 0x000fc80000000015 */
[----:B------:R-:W-:-:S05]  /*30f0*/  FFMA R22, R20, R21, R4 ;  /* 0x0000001514167223 */ /* 0x000fca0000000004 */
[----:B------:R-:W-:-:S04]  /*3100*/  SHF.R.U32.HI R23, RZ, 0x17, R22 ;  /* 0x00000017ff177819 */ /* 0x000fc80000011616 */
[----:B------:R-:W-:-:S04]  /*3110*/  LOP3.LUT R23, R23, 0xff, RZ, 0xc0, !PT ;  /* 0x000000ff17177812 */ /* 0x000fc800078ec0ff */
[----:B------:R-:W-:-:S04]  /*3120*/  IADD3 R23, PT, PT, R23, R29, RZ ;  /* 0x0000001d17177210 */ /* 0x000fc80007ffe0ff */
[----:B------:R-:W-:-:S04]  /*3130*/  IADD3 R27, PT, PT, R23, -0x1, RZ ;  /* 0xffffffff171b7810 */ /* 0x000fc80007ffe0ff */
[----:B------:R-:W-:-:S13]  /*3140*/  ISETP.GE.U32.AND P0, PT, R27, 0xfe, PT ;  /* 0x000000fe1b00780c */ /* 0x000fda0003f06070 */
[----:B------:R-:W-:Y:S05]  /*3150*/  @!P0 BRA `(.L_x_73) ;  /* 0x0000000000808947 */ /* 0x000fea0003800000 */
[----:B------:R-:W-:-:S13]  /*3160*/  ISETP.GT.AND P0, PT, R23, 0xfe, PT ;  /* 0x000000fe1700780c */ /* 0x000fda0003f04270 */
[----:B------:R-:W-:Y:S05]  /*3170*/  @P0 BRA `(.L_x_74) ;  /* 0x00000000006c0947 */ /* 0x000fea0003800000 */
[----:B------:R-:W-:-:S13]  /*3180*/  ISETP.GE.AND P0, PT, R23, 0x1, PT ;  /* 0x000000011700780c */ /* 0x000fda0003f06270 */
[----:B------:R-:W-:Y:S05]  /*3190*/  @P0 BRA `(.L_x_75) ;  /* 0x0000000000740947 */ /* 0x000fea0003800000 */
[----:B------:R-:W-:Y:S02]  /*31a0*/  ISETP.GE.AND P0, PT, R23, -0x18, PT ;  /* 0xffffffe81700780c */ /* 0x000fe40003f06270 */
[----:B------:R-:W-:-:S11]  /*31b0*/  LOP3.LUT R22, R22, 0x80000000, RZ, 0xc0, !PT ;  /* 0x8000000016167812 */ /* 0x000fd600078ec0ff */
[----:B------:R-:W-:Y:S05]  /*31c0*/  @!P0 BRA `(.L_x_75) ;  /* 0x0000000000688947 */ /* 0x000fea0003800000 */
[CCC-:B------:R-:W-:Y:S01]  /*31d0*/  FFMA.RZ R27, R20.reuse, R21.reuse, R4.reuse ;  /* 0x00000015141b7223 */ /* 0x1c0fe2000000c004 */
[CCC-:B------:R-:W-:Y:S01]  /*31e0*/  FFMA.RP R29, R20.reuse, R21.reuse, R4.reuse ;  /* 0x00000015141d7223 */ /* 0x1c0fe20000008004 */
[----:B------:R-:W-:Y:S01]  /*31f0*/  FFMA.RM R4, R20, R21, R4 ;  /* 0x0000001514047223 */ /* 0x000fe20000004004 */
[C---:B------:R-:W-:Y:S01]  /*3200*/  VIADD R20, R23.reuse, 0x20 ;  /* 0x0000002017147836 */ /* 0x040fe20000000000 */
[----:B------:R-:W-:Y:S02]  /*3210*/  ISETP.NE.AND P3, PT, R23, RZ, PT ;  /* 0x000000ff1700720c */ /* 0x000fe40003f65270 */
[----:B------:R-:W-:Y:S02]  /*3220*/  LOP3.LUT R21, R27, 0x7fffff, RZ, 0xc0, !PT ;  /* 0x007fffff1b157812 */ /* 0x000fe400078ec0ff */
[----:B------:R-:W-:Y:S02]  /*3230*/  ISETP.NE.AND P1, PT, R23, RZ, PT ;  /* 0x000000ff1700720c */ /* 0x000fe40003f25270 */
[----:B------:R-:W-:-:S02]  /*3240*/  LOP3.LUT R21, R21, 0x800000, RZ, 0xfc, !PT ;  /* 0x0080000015157812 */ /* 0x000fc400078efcff */
[----:B------:R-:W-:Y:S02]  /*3250*/  IADD3 R23, PT, PT, -R23, RZ, RZ ;  /* 0x000000ff17177210 */ /* 0x000fe40007ffe1ff */
[----:B------:R-:W-:Y:S02]  /*3260*/  SHF.L.U32 R20, R21, R20, RZ ;  /* 0x0000001415147219 */ /* 0x000fe400000006ff */
[----:B------:R-:W-:Y:S02]  /*3270*/  FSETP.NEU.FTZ.AND P0, PT, R29, R4, PT ;  /* 0x000000041d00720b */ /* 0x000fe40003f1d000 */
[----:B------:R-:W-:Y:S02]  /*3280*/  SEL R4, R23, RZ, P3 ;  /* 0x000000ff17047207 */ /* 0x000fe40001800000 */
[----:B------:R-:W-:Y:S02]  /*3290*/  ISETP.NE.AND P1, PT, R20, RZ, P1 ;  /* 0x000000ff1400720c */ /* 0x000fe40000f25270 */
[----:B------:R-:W-:-:S02]  /*32a0*/  SHF.R.U32.HI R21, RZ, R4, R21 ;  /* 0x00000004ff157219 */ /* 0x000fc40000011615 */
[----:B------:R-:W-:Y:S02]  /*32b0*/  PLOP3.LUT P0, PT, P0, P1, PT, 0xf8, 0x8f ;  /* 0x00000000008f781c */ /* 0x000fe40000703f70 */
[----:B------:R-:W-:Y:S02]  /*32c0*/  SHF.R.U32.HI R20, RZ, 0x1, R21 ;  /* 0x00000001ff147819 */ /* 0x000fe40000011615 */
[----:B------:R-:W-:-:S04]  /*32d0*/  SEL R23, RZ, 0x1, !P0 ;  /* 0x00000001ff177807 */ /* 0x000fc80004000000 */
[----:B------:R-:W-:-:S04]  /*32e0*/  LOP3.LUT R4, R23, 0x1, R20, 0xf8, !PT ;  /* 0x0000000117047812 */ /* 0x000fc800078ef814 */
[----:B------:R-:W-:-:S04]  /*32f0*/  LOP3.LUT R21, R4, R21, RZ, 0xc0, !PT ;  /* 0x0000001504157212 */ /* 0x000fc800078ec0ff */
[----:B------:R-:W-:-:S04]  /*3300*/  IADD3 R21, PT, PT, R20, R21, RZ ;  /* 0x0000001514157210 */ /* 0x000fc80007ffe0ff */
[----:B------:R-:W-:Y:S01]  /*3310*/  LOP3.LUT R22, R21, R22, RZ, 0xfc, !PT ;  /* 0x0000001615167212 */ /* 0x000fe200078efcff */
[----:B------:R-:W-:Y:S06]  /*3320*/  BRA `(.L_x_75) ;  /* 0x0000000000107947 */ /* 0x000fec0003800000 */
.L_x_74:
[----:B------:R-:W-:-:S04]  /*3330*/  LOP3.LUT R22, R22, 0x80000000, RZ, 0xc0, !PT ;  /* 0x8000000016167812 */ /* 0x000fc800078ec0ff */
[----:B------:R-:W-:Y:S01]  /*3340*/  LOP3.LUT R22, R22, 0x7f800000, RZ, 0xfc, !PT ;  /* 0x7f80000016167812 */ /* 0x000fe200078efcff */
[----:B------:R-:W-:Y:S06]  /*3350*/  BRA `(.L_x_75) ;  /* 0x0000000000047947 */ /* 0x000fec0003800000 */
.L_x_73:
[----:B------:R-:W-:-:S07]  /*3360*/  IMAD R22, R29, 0x800000, R22 ;  /* 0x008000001d167824 */ /* 0x000fce00078e0216 */
.L_x_75:
[----:B------:R-:W-:Y:S05]  /*3370*/  BSYNC.RECONVERGENT B2 ;  /* 0x0000000000027941 */ /* 0x000fea0003800200 */
.L_x_72:
[----:B------:R-:W-:Y:S01]  /*3380*/  MOV R4, R22 ;  /* 0x0000001600047202 */ /* 0x000fe20000000f00 */
[----:B------:R-:W-:Y:S06]  /*3390*/  BRA `(.L_x_76) ;  /* 0x0000000000207947 */ /* 0x000fec0003800000 */
.L_x_71:
[----:B------:R-:W-:-:S04]  /*33a0*/  LOP3.LUT R4, R27, 0x80000000, R4, 0x48, !PT ;  /* 0x800000001b047812 */ /* 0x000fc800078e4804 */
[----:B------:R-:W-:Y:S01]  /*33b0*/  LOP3.LUT R4, R4, 0x7f800000, RZ, 0xfc, !PT ;  /* 0x7f80000004047812 */ /* 0x000fe200078efcff */
[----:B------:R-:W-:Y:S06]  /*33c0*/  BRA `(.L_x_76) ;  /* 0x0000000000147947 */ /* 0x000fec0003800000 */
.L_x_70:
[----:B------:R-:W-:Y:S01]  /*33d0*/  LOP3.LUT R4, R27, 0x80000000, R4, 0x48, !PT ;  /* 0x800000001b047812 */ /* 0x000fe200078e4804 */
[----:B------:R-:W-:Y:S06]  /*33e0*/  BRA `(.L_x_76) ;  /* 0x00000000000c7947 */ /* 0x000fec0003800000 */
.L_x_69:
[----:B------:R-:W0:Y:S01]  /*33f0*/  MUFU.RSQ R4, -QNAN ;  /* 0xffc0000000047908 */ /* 0x000e220000001400 */
[----:B------:R-:W-:Y:S05]  /*3400*/  BRA `(.L_x_76) ;  /* 0x0000000000047947 */ /* 0x000fea0003800000 */
.L_x_68:
[----:B------:R-:W-:-:S07]  /*3410*/  FADD.FTZ R4, R4, R19 ;  /* 0x0000001304047221 */ /* 0x000fce0000010000 */
.L_x_76:
[----:B------:R-:W-:Y:S05]  /*3420*/  BSYNC.RECONVERGENT B1 ;  /* 0x0000000000017941 */ /* 0x000fea0003800200 */
.L_x_66:
[----:B------:R-:W-:-:S04]  /*3430*/  HFMA2 R29, -RZ, RZ, 0, 0 ;  /* 0x00000000ff1d7431 */ /* 0x000fc800000001ff */
[----:B0-----:R-:W-:Y:S05]  /*3440*/  RET.REL.NODEC R28 `(_Z19SpectralAngleMethodP6uchar4iii) ;  /* 0xffffffc81cec7950 */ /* 0x001fea0003c3ffff */
.L_x_77:
[----:B------:R-:W-:-:S00]  /*3450*/  BRA `(.L_x_77) ;  /* 0xfffffffc00fc7947 */ /* 0x000fc0000383ffff */
[----:B------:R-:W-:-:S00]  /*3460*/  NOP ;  /* 0x0000000000007918 */ /* 0x000fc00000000000 */
        /* <DEDUP_REMOVED lines=9> */
.L_x_79:


//--------------------- .nv.shared.reserved.0     --------------------------
	.section	.nv.shared.reserved.0,"aw",@nobits
	.weak		__nv_reservedSMEM_offset_0_alias
	.size		__nv_reservedSMEM_offset_0_alias, 0, 64
	.other		__nv_reservedSMEM_offset_0_alias,@"STO_CUDA_RESERVED_SHARED STV_DEFAULT"
__nv_reservedSMEM_offset_0_alias:
	.zero		0
	.zero		64


//--------------------- .nv.constant0._Z19SpectralAngleMethodP6uchar4iii --------------------------
	.section	.nv.constant0._Z19SpectralAngleMethodP6uchar4iii,"a",@progbits
	.sectionflags	@""
	.align	4
.nv.constant0._Z19SpectralAngleMethodP6uchar4iii:
	.zero		916


//--------------------- SYMBOLS --------------------------

	.type		.nv.reservedSmem.offset0,@object
	.size		.nv.reservedSmem.offset0,0x4
